// auto-generated by cutlass_sweep.sparse_gemm — config: {"arch": "sm_90", "cluster_m": 1, "cluster_n": 2, "dtype": "fp16", "tile_k": 64, "tile_m": 64, "tile_n": 64}
#include "cutlass/cutlass.h"
#include "cutlass/gemm/collective/collective_builder.hpp"
#include "cutlass/gemm/device/gemm_universal_adapter.h"
#include "cutlass/gemm/kernel/gemm_universal.hpp"
#include "cutlass/epilogue/collective/collective_builder.hpp"

using Elem = cutlass::half_t;
using Acc  = float;
using TileShape    = cute::Shape<cute::_64, cute::_64, cute::_64>;
using ClusterShape = cute::Shape<cute::_1, cute::_2, cute::_1>;

using CollectiveEpilogue = typename cutlass::epilogue::collective::CollectiveBuilder<
    cutlass::arch::Sm90, cutlass::arch::OpClassSparseTensorOp,
    TileShape, ClusterShape,
    cutlass::epilogue::collective::EpilogueTileAuto,
    Acc, Acc,
    Acc, cutlass::layout::ColumnMajor, 128 / cutlass::sizeof_bits<Acc>::value,
    Acc, cutlass::layout::ColumnMajor, 128 / cutlass::sizeof_bits<Acc>::value,
    cutlass::epilogue::collective::EpilogueScheduleAuto
  >::CollectiveOp;

using CollectiveMainloop = typename cutlass::gemm::collective::CollectiveBuilder<
    cutlass::arch::Sm90, cutlass::arch::OpClassSparseTensorOp,
    Elem, cutlass::layout::RowMajor, 128 / cutlass::sizeof_bits<Elem>::value,
    Elem, cutlass::layout::ColumnMajor, 128 / cutlass::sizeof_bits<Elem>::value,
    Acc,
    TileShape, ClusterShape,
    cutlass::gemm::collective::StageCountAutoCarveout<static_cast<int>(sizeof(typename CollectiveEpilogue::SharedStorage))>,
    cutlass::gemm::collective::KernelScheduleAuto
  >::CollectiveOp;

using GemmKernel = cutlass::gemm::kernel::GemmUniversal<
    cute::Shape<int,int,int,int>,
    CollectiveMainloop,
    CollectiveEpilogue
>;
using Gemm = cutlass::gemm::device::GemmUniversalAdapter<GemmKernel>;

auto* _anchor = &cutlass::device_kernel<GemmKernel>;


// ===== COMPILED SASS (sm_90a) =====

	.target	sm_90a

	.elftype	@"ET_EXEC"


//--------------------- .note.nv.tkinfo           --------------------------
	.section	.note.nv.tkinfo,"",@"SHT_NOTE"
	.sectionflags	@"SHF_NOTE_NV_TKINFO"
	.tkinfo
        /*0018*/ 	.word	0x00000002
        /*0030*/ 	.string	""
        /*0030*/ 	.string	"ptxas"
        /*0030*/ 	.string	"Cuda compilation tools, release 13.0, V13.0.88"
        /*0030*/ 	.string	"Build cuda_13.0.r13.0/compiler.36424714_0"
        /*0030*/ 	.string	"-arch sm_90a -m 64 "



//--------------------- .note.nv.cuinfo           --------------------------
	.section	.note.nv.cuinfo,"",@"SHT_NOTE"
	.sectionflags	@"SHF_NOTE_NV_CUINFO"
        /*0018*/ 	.short	0x0002
        /*001a*/ 	.short	0x005a
        /*001c*/ 	.short	0x0082
	.zero		2


//--------------------- .nv.info                  --------------------------
	.section	.nv.info,"",@"SHT_CUDA_INFO"
	.align	4


	//----- nvinfo : EIATTR_REGCOUNT
	.align		4
        /*0000*/ 	.byte	0x04, 0x2f
        /*0002*/ 	.short	(.L_12 - .L_11)
	.align		4
.L_11:
        /*0004*/ 	.word	index@(_ZN7cutlass13device_kernelINS_4gemm6kernel13GemmUniversalIN4cute5tupleIJiiiiEEENS1_10collective13CollectiveMmaINS1_40MainloopSm90TmaGmmaWarpSpecializedSparseILi18ENS5_IJNS4_1CILi1EEENSA_ILi2EEESB_EEENS1_32KernelTmaWarpSpecializedPingpongEEENS5_IJNSA_ILi64EEESG_SG_EEENS_6half_tENS5_IJNS4_6LayoutINS5_IJiNS5_IJSC_iEEEiEEENS5_IJlNS5_IJSB_SC_EEElEEEEENSJ_INS5_IJNS5_IJNS5_IJNSA_ILi8EEESC_NSA_ILi4EEEEEEiEEENS5_IJNS5_IJNSA_ILi16EEESC_SC_EEEiEEEiEEENS5_IJNS5_IJNS5_IJSG_ST_NSA_ILi1024EEEEEENSA_ILi4096EEEEEENS5_IJNS5_IJSB_NSA_ILi512EEENSA_ILi32EEEEEElEEElEEEEEEEESI_NS5_IJlSB_lEEENS4_8TiledMMAINS4_8MMA_AtomIJNS4_4SM904GMMA6SPARSE26GMMA_64x64x32_F32F16F16_SSILNS1C_5MajorE0ELS1F_0ELNS1C_7ScaleInE1ELS1G_1ELNS1C_9SparseSelE0EEEEEENSJ_INS5_IJSB_SB_SB_EEENS5_IJNSA_ILi0EEES1L_S1L_EEEEENS5_IJNS4_10UnderscoreES1O_S1O_EEEEENS4_23SM90_TMA_LOAD_MULTICASTENS4_14ComposedLayoutINS4_7SwizzleILi2ELi4ELi3EEENS4_25smem_sparse_ptr_flag_bitsILi2ELi16EEENSJ_INS5_IJNS5_IJSB_SP_EEENS5_IJSC_S12_EEEEEENS5_IJNS5_IJS1L_SG_EEESM_EEEEEEEvNS4_8identityENS4_13SM90_TMA_LOADENS1S_INS1T_ILi3ELi4ELi3EEENS4_18smem_ptr_flag_bitsILi16EEENSJ_INS5_IJSP_SG_EEENS5_IJSG_SB_EEEEEEEvS24_EENS_8epilogue10collective6detail29Sm90TmaWarpSpecializedAdapterINS2F_15DefaultEpilogueIfNS5_IJSB_llEEES2J_NS2E_6thread17LinearCombinationIfLi1EffLNS2K_9ScaleType4KindE0ELNS_15FloatRoundStyleE2EfEENS1_15EpilogueDefaultEEEEEvvEEEEvNT_6ParamsE)
        /*0008*/ 	.word	0x000000a8


	//----- nvinfo : EIATTR_FRAME_SIZE
	.align		4
.L_12:
        /*000c*/ 	.byte	0x04, 0x11
        /*000e*/ 	.short	(.L_14 - .L_13)
	.align		4
.L_13:
        /*0010*/ 	.word	index@(_ZN7cutlass13device_kernelINS_4gemm6kernel13GemmUniversalIN4cute5tupleIJiiiiEEENS1_10collective13CollectiveMmaINS1_40MainloopSm90TmaGmmaWarpSpecializedSparseILi18ENS5_IJNS4_1CILi1EEENSA_ILi2EEESB_EEENS1_32KernelTmaWarpSpecializedPingpongEEENS5_IJNSA_ILi64EEESG_SG_EEENS_6half_tENS5_IJNS4_6LayoutINS5_IJiNS5_IJSC_iEEEiEEENS5_IJlNS5_IJSB_SC_EEElEEEEENSJ_INS5_IJNS5_IJNS5_IJNSA_ILi8EEESC_NSA_ILi4EEEEEEiEEENS5_IJNS5_IJNSA_ILi16EEESC_SC_EEEiEEEiEEENS5_IJNS5_IJNS5_IJSG_ST_NSA_ILi1024EEEEEENSA_ILi4096EEEEEENS5_IJNS5_IJSB_NSA_ILi512EEENSA_ILi32EEEEEElEEElEEEEEEEESI_NS5_IJlSB_lEEENS4_8TiledMMAINS4_8MMA_AtomIJNS4_4SM904GMMA6SPARSE26GMMA_64x64x32_F32F16F16_SSILNS1C_5MajorE0ELS1F_0ELNS1C_7ScaleInE1ELS1G_1ELNS1C_9SparseSelE0EEEEEENSJ_INS5_IJSB_SB_SB_EEENS5_IJNSA_ILi0EEES1L_S1L_EEEEENS5_IJNS4_10UnderscoreES1O_S1O_EEEEENS4_23SM90_TMA_LOAD_MULTICASTENS4_14ComposedLayoutINS4_7SwizzleILi2ELi4ELi3EEENS4_25smem_sparse_ptr_flag_bitsILi2ELi16EEENSJ_INS5_IJNS5_IJSB_SP_EEENS5_IJSC_S12_EEEEEENS5_IJNS5_IJS1L_SG_EEESM_EEEEEEEvNS4_8identityENS4_13SM90_TMA_LOADENS1S_INS1T_ILi3ELi4ELi3EEENS4_18smem_ptr_flag_bitsILi16EEENSJ_INS5_IJSP_SG_EEENS5_IJSG_SB_EEEEEEEvS24_EENS_8epilogue10collective6detail29Sm90TmaWarpSpecializedAdapterINS2F_15DefaultEpilogueIfNS5_IJSB_llEEES2J_NS2E_6thread17LinearCombinationIfLi1EffLNS2K_9ScaleType4KindE0ELNS_15FloatRoundStyleE2EfEENS1_15EpilogueDefaultEEEEEvvEEEEvNT_6ParamsE)
        /*0014*/ 	.word	0x00000000


	//----- nvinfo : EIATTR_MIN_STACK_SIZE
	.align		4
.L_14:
        /*0018*/ 	.byte	0x04, 0x12
        /*001a*/ 	.short	(.L_16 - .L_15)
	.align		4
.L_15:
        /*001c*/ 	.word	index@(_ZN7cutlass13device_kernelINS_4gemm6kernel13GemmUniversalIN4cute5tupleIJiiiiEEENS1_10collective13CollectiveMmaINS1_40MainloopSm90TmaGmmaWarpSpecializedSparseILi18ENS5_IJNS4_1CILi1EEENSA_ILi2EEESB_EEENS1_32KernelTmaWarpSpecializedPingpongEEENS5_IJNSA_ILi64EEESG_SG_EEENS_6half_tENS5_IJNS4_6LayoutINS5_IJiNS5_IJSC_iEEEiEEENS5_IJlNS5_IJSB_SC_EEElEEEEENSJ_INS5_IJNS5_IJNS5_IJNSA_ILi8EEESC_NSA_ILi4EEEEEEiEEENS5_IJNS5_IJNSA_ILi16EEESC_SC_EEEiEEEiEEENS5_IJNS5_IJNS5_IJSG_ST_NSA_ILi1024EEEEEENSA_ILi4096EEEEEENS5_IJNS5_IJSB_NSA_ILi512EEENSA_ILi32EEEEEElEEElEEEEEEEESI_NS5_IJlSB_lEEENS4_8TiledMMAINS4_8MMA_AtomIJNS4_4SM904GMMA6SPARSE26GMMA_64x64x32_F32F16F16_SSILNS1C_5MajorE0ELS1F_0ELNS1C_7ScaleInE1ELS1G_1ELNS1C_9SparseSelE0EEEEEENSJ_INS5_IJSB_SB_SB_EEENS5_IJNSA_ILi0EEES1L_S1L_EEEEENS5_IJNS4_10UnderscoreES1O_S1O_EEEEENS4_23SM90_TMA_LOAD_MULTICASTENS4_14ComposedLayoutINS4_7SwizzleILi2ELi4ELi3EEENS4_25smem_sparse_ptr_flag_bitsILi2ELi16EEENSJ_INS5_IJNS5_IJSB_SP_EEENS5_IJSC_S12_EEEEEENS5_IJNS5_IJS1L_SG_EEESM_EEEEEEEvNS4_8identityENS4_13SM90_TMA_LOADENS1S_INS1T_ILi3ELi4ELi3EEENS4_18smem_ptr_flag_bitsILi16EEENSJ_INS5_IJSP_SG_EEENS5_IJSG_SB_EEEEEEEvS24_EENS_8epilogue10collective6detail29Sm90TmaWarpSpecializedAdapterINS2F_15DefaultEpilogueIfNS5_IJSB_llEEES2J_NS2E_6thread17LinearCombinationIfLi1EffLNS2K_9ScaleType4KindE0ELNS_15FloatRoundStyleE2EfEENS1_15EpilogueDefaultEEEEEvvEEEEvNT_6ParamsE)
        /*0020*/ 	.word	0x00000000
.L_16:


//--------------------- .nv.compat                --------------------------
	.section	.nv.compat,"",@"SHT_CUDA_COMPAT_INFO"
	.align	4
        /*0000*/ 	.byte	0x02, 0x09, 0x01, 0x00, 0x02, 0x02, 0x04, 0x00, 0x02, 0x05, 0x05, 0x00, 0x03, 0x07, 0x01, 0x01
        /*0010*/ 	.byte	0x02, 0x03, 0x01, 0x00, 0x02, 0x06, 0x01, 0x00, 0x04, 0x0b, 0x08, 0x00, 0x00, 0x00, 0x00, 0x00
        /*0020*/ 	.byte	0x00, 0x00, 0x00, 0x00


//--------------------- .nv.info._ZN7cutlass13device_kernelINS_4gemm6kernel13GemmUniversalIN4cute5tupleIJiiiiEEENS1_10collective13CollectiveMmaINS1_40MainloopSm90TmaGmmaWarpSpecializedSparseILi18ENS5_IJNS4_1CILi1EEENSA_ILi2EEESB_EEENS1_32KernelTmaWarpSpecializedPingpongEEENS5_IJNSA_ILi64EEESG_SG_EEENS_6half_tENS5_IJNS4_6LayoutINS5_IJiNS5_IJSC_iEEEiEEENS5_IJlNS5_IJSB_SC_EEElEEEEENSJ_INS5_IJNS5_IJNS5_IJNSA_ILi8EEESC_NSA_ILi4EEEEEEiEEENS5_IJNS5_IJNSA_ILi16EEESC_SC_EEEiEEEiEEENS5_IJNS5_IJNS5_IJSG_ST_NSA_ILi1024EEEEEENSA_ILi4096EEEEEENS5_IJNS5_IJSB_NSA_ILi512EEENSA_ILi32EEEEEElEEElEEEEEEEESI_NS5_IJlSB_lEEENS4_8TiledMMAINS4_8MMA_AtomIJNS4_4SM904GMMA6SPARSE26GMMA_64x64x32_F32F16F16_SSILNS1C_5MajorE0ELS1F_0ELNS1C_7ScaleInE1ELS1G_1ELNS1C_9SparseSelE0EEEEEENSJ_INS5_IJSB_SB_SB_EEENS5_IJNSA_ILi0EEES1L_S1L_EEEEENS5_IJNS4_10UnderscoreES1O_S1O_EEEEENS4_23SM90_TMA_LOAD_MULTICASTENS4_14ComposedLayoutINS4_7SwizzleILi2ELi4ELi3EEENS4_25smem_sparse_ptr_flag_bitsILi2ELi16EEENSJ_INS5_IJNS5_IJSB_SP_EEENS5_IJSC_S12_EEEEEENS5_IJNS5_IJS1L_SG_EEESM_EEEEEEEvNS4_8identityENS4_13SM90_TMA_LOADENS1S_INS1T_ILi3ELi4ELi3EEENS4_18smem_ptr_flag_bitsILi16EEENSJ_INS5_IJSP_SG_EEENS5_IJSG_SB_EEEEEEEvS24_EENS_8epilogue10collective6detail29Sm90TmaWarpSpecializedAdapterINS2F_15DefaultEpilogueIfNS5_IJSB_llEEES2J_NS2E_6thread17LinearCombinationIfLi1EffLNS2K_9ScaleType4KindE0ELNS_15FloatRoundStyleE2EfEENS1_15EpilogueDefaultEEEEEvvEEEEvNT_6ParamsE --------------------------
	.section	.nv.info._ZN7cutlass13device_kernelINS_4gemm6kernel13GemmUniversalIN4cute5tupleIJiiiiEEENS1_10collective13CollectiveMmaINS1_40MainloopSm90TmaGmmaWarpSpecializedSparseILi18ENS5_IJNS4_1CILi1EEENSA_ILi2EEESB_EEENS1_32KernelTmaWarpSpecializedPingpongEEENS5_IJNSA_ILi64EEESG_SG_EEENS_6half_tENS5_IJNS4_6LayoutINS5_IJiNS5_IJSC_iEEEiEEENS5_IJlNS5_IJSB_SC_EEElEEEEENSJ_INS5_IJNS5_IJNS5_IJNSA_ILi8EEESC_NSA_ILi4EEEEEEiEEENS5_IJNS5_IJNSA_ILi16EEESC_SC_EEEiEEEiEEENS5_IJNS5_IJNS5_IJSG_ST_NSA_ILi1024EEEEEENSA_ILi4096EEEEEENS5_IJNS5_IJSB_NSA_ILi512EEENSA_ILi32EEEEEElEEElEEEEEEEESI_NS5_IJlSB_lEEENS4_8TiledMMAINS4_8MMA_AtomIJNS4_4SM904GMMA6SPARSE26GMMA_64x64x32_F32F16F16_SSILNS1C_5MajorE0ELS1F_0ELNS1C_7ScaleInE1ELS1G_1ELNS1C_9SparseSelE0EEEEEENSJ_INS5_IJSB_SB_SB_EEENS5_IJNSA_ILi0EEES1L_S1L_EEEEENS5_IJNS4_10UnderscoreES1O_S1O_EEEEENS4_23SM90_TMA_LOAD_MULTICASTENS4_14ComposedLayoutINS4_7SwizzleILi2ELi4ELi3EEENS4_25smem_sparse_ptr_flag_bitsILi2ELi16EEENSJ_INS5_IJNS5_IJSB_SP_EEENS5_IJSC_S12_EEEEEENS5_IJNS5_IJS1L_SG_EEESM_EEEEEEEvNS4_8identityENS4_13SM90_TMA_LOADENS1S_INS1T_ILi3ELi4ELi3EEENS4_18smem_ptr_flag_bitsILi16EEENSJ_INS5_IJSP_SG_EEENS5_IJSG_SB_EEEEEEEvS24_EENS_8epilogue10collective6detail29Sm90TmaWarpSpecializedAdapterINS2F_15DefaultEpilogueIfNS5_IJSB_llEEES2J_NS2E_6thread17LinearCombinationIfLi1EffLNS2K_9ScaleType4KindE0ELNS_15FloatRoundStyleE2EfEENS1_15EpilogueDefaultEEEEEvvEEEEvNT_6ParamsE,"",@"SHT_CUDA_INFO"
	.sectionflags	@""
	.align	4


	//----- nvinfo : EIATTR_CUDA_API_VERSION
	.align		4
        /*0000*/ 	.byte	0x04, 0x37
        /*0002*/ 	.short	(.L_18 - .L_17)
.L_17:
        /*0004*/ 	.word	0x00000082


	//----- nvinfo : EIATTR_KPARAM_INFO
	.align		4
.L_18:
        /*0008*/ 	.byte	0x04, 0x17
        /*000a*/ 	.short	(.L_20 - .L_19)
.L_19:
        /*000c*/ 	.word	0x00000000
        /*0010*/ 	.short	0x0000
        /*0012*/ 	.short	0x0070
        /*0014*/ 	.byte	0x00, 0xf0, 0x01, 0x14


	//----- nvinfo : EIATTR_SPARSE_MMA_MASK
	.align		4
.L_20:
        /*0018*/ 	.byte	0x03, 0x50
        /*001a*/ 	.short	0x0002


	//----- nvinfo : EIATTR_MAXREG_COUNT
	.align		4
        /*001c*/ 	.byte	0x03, 0x1b
        /*001e*/ 	.short	0x00a8


	//----- nvinfo : EIATTR_NUM_BARRIERS
	.align		4
        /*0020*/ 	.byte	0x02, 0x4c
        /*0022*/ 	.byte	0x01
	.zero		1


	//----- nvinfo : EIATTR_MERCURY_ISA_VERSION
	.align		4
        /*0024*/ 	.byte	0x03, 0x5f
        /*0026*/ 	.short	0x0101


	//----- nvinfo : EIATTR_INT_WARP_WIDE_INSTR_OFFSETS
	.align		4
        /*0028*/ 	.byte	0x04, 0x31
        /*002a*/ 	.short	(.L_22 - .L_21)


	//   ....[0]....
.L_21:
        /*002c*/ 	.word	0x000006d0


	//   ....[1]....
        /*0030*/ 	.word	0x00000710


	//   ....[2]....
        /*0034*/ 	.word	0x00000860


	//   ....[3]....
        /*0038*/ 	.word	0x00000870


	//   ....[4]....
        /*003c*/ 	.word	0x00000890


	//   ....[5]....
        /*0040*/ 	.word	0x000008a0


	//   ....[6]....
        /*0044*/ 	.word	0x00000930


	//   ....[7]....
        /*0048*/ 	.word	0x00000990


	//----- nvinfo : EIATTR_COOP_GROUP_MASK_REGIDS
	.align		4
.L_22:
        /*004c*/ 	.byte	0x04, 0x29
        /*004e*/ 	.short	(.L_24 - .L_23)


	//   ....[0]....
.L_23:
        /*0050*/ 	.word	0xffffffff


	//   ....[1]....
        /*0054*/ 	.word	0xffffffff


	//   ....[2]....
        /*0058*/ 	.word	0xffffffff


	//   ....[3]....
        /*005c*/ 	.word	0xffffffff


	//   ....[4]....
        /*0060*/ 	.word	0xffffffff


	//   ....[5]....
        /*0064*/ 	.word	0xffffffff


	//   ....[6]....
        /*0068*/ 	.word	0xffffffff


	//----- nvinfo : EIATTR_COOP_GROUP_INSTR_OFFSETS
	.align		4
.L_24:
        /*006c*/ 	.byte	0x04, 0x28
        /*006e*/ 	.short	(.L_26 - .L_25)


	//   ....[0]....
.L_25:
        /*0070*/ 	.word	0x00000060


	//   ....[1]....
        /*0074*/ 	.word	0x00000070


	//   ....[2]....
        /*0078*/ 	.word	0x00000160


	//   ....[3]....
        /*007c*/ 	.word	0x000004f0


	//   ....[4]....
        /*0080*/ 	.word	0x00000530


	//   ....[5]....
        /*0084*/ 	.word	0x000005b0


	//   ....[6]....
        /*0088*/ 	.word	0x00000af0


	//----- nvinfo : EIATTR_REG_RECONFIG
	.align		4
.L_26:
        /*008c*/ 	.byte	0x01, 0x54
	.zero		2


	//----- nvinfo : EIATTR_MBARRIER_INSTR_OFFSETS
	.align		4
        /*0090*/ 	.byte	0x04, 0x39
        /*0092*/ 	.short	(.L_28 - .L_27)


	//   ....[0]....
.L_27:
        /*0094*/ 	.word	0x00000290
        /*0098*/ 	.word	0x000000ff
        /*009c*/ 	.word	0x00000000
        /*00a0*/ 	.short	0x0100
        /*00a2*/ 	.byte	0x08
	.zero		1


	//   ....[1]....
        /*00a4*/ 	.word	0x000002a0
        /*00a8*/ 	.word	0x000000ff
        /*00ac*/ 	.word	0x00000090
        /*00b0*/ 	.short	0x0100
        /*00b2*/ 	.byte	0x08
	.zero		1


	//   ....[2]....
        /*00b4*/ 	.word	0x000002b0
        /*00b8*/ 	.word	0x000000ff
        /*00bc*/ 	.word	0x00000008
        /*00c0*/ 	.short	0x0100
        /*00c2*/ 	.byte	0x08
	.zero		1


	//   ....[3]....
        /*00c4*/ 	.word	0x000002c0
        /*00c8*/ 	.word	0x000000ff
        /*00cc*/ 	.word	0x00000098
        /*00d0*/ 	.short	0x0100
        /*00d2*/ 	.byte	0x08
	.zero		1


	//   ....[4]....
        /*00d4*/ 	.word	0x000002d0
        /*00d8*/ 	.word	0x000000ff
        /*00dc*/ 	.word	0x00000010
        /*00e0*/ 	.short	0x0100
        /*00e2*/ 	.byte	0x08
	.zero		1


	//   ....[5]....
        /*00e4*/ 	.word	0x000002e0
        /*00e8*/ 	.word	0x000000ff
        /*00ec*/ 	.word	0x000000a0
        /*00f0*/ 	.short	0x0100
        /*00f2*/ 	.byte	0x08
	.zero		1


	//   ....[6]....
        /*00f4*/ 	.word	0x000002f0
        /*00f8*/ 	.word	0x000000ff
        /*00fc*/ 	.word	0x00000018
        /*0100*/ 	.short	0x0100
        /*0102*/ 	.byte	0x08
	.zero		1


	//   ....[7]....
        /*0104*/ 	.word	0x00000300
        /*0108*/ 	.word	0x000000ff
        /*010c*/ 	.word	0x000000a8
        /*0110*/ 	.short	0x0100
        /*0112*/ 	.byte	0x08
	.zero		1


	//   ....[8]....
        /*0114*/ 	.word	0x00000310
        /*0118*/ 	.word	0x000000ff
        /*011c*/ 	.word	0x00000020
        /*0120*/ 	.short	0x0100
        /*0122*/ 	.byte	0x08
	.zero		1


	//   ....[9]....
        /*0124*/ 	.word	0x00000320
        /*0128*/ 	.word	0x000000ff
        /*012c*/ 	.word	0x000000b0
        /*0130*/ 	.short	0x0100
        /*0132*/ 	.byte	0x08
	.zero		1


	//   ....[10]....
        /*0134*/ 	.word	0x00000330
        /*0138*/ 	.word	0x000000ff
        /*013c*/ 	.word	0x00000028
        /*0140*/ 	.short	0x0100
        /*0142*/ 	.byte	0x08
	.zero		1


	//   ....[11]....
        /*0144*/ 	.word	0x00000340
        /*0148*/ 	.word	0x000000ff
        /*014c*/ 	.word	0x000000b8
        /*0150*/ 	.short	0x0100
        /*0152*/ 	.byte	0x08
	.zero		1


	//   ....[12]....
        /*0154*/ 	.word	0x00000350
        /*0158*/ 	.word	0x000000ff
        /*015c*/ 	.word	0x00000030
        /*0160*/ 	.short	0x0100
        /*0162*/ 	.byte	0x08
	.zero		1


	//   ....[13]....
        /*0164*/ 	.word	0x00000360
        /*0168*/ 	.word	0x000000ff
        /*016c*/ 	.word	0x000000c0
        /*0170*/ 	.short	0x0100
        /*0172*/ 	.byte	0x08
	.zero		1


	//   ....[14]....
        /*0174*/ 	.word	0x00000370
        /*0178*/ 	.word	0x000000ff
        /*017c*/ 	.word	0x00000038
        /*0180*/ 	.short	0x0100
        /*0182*/ 	.byte	0x08
	.zero		1


	//   ....[15]....
        /*0184*/ 	.word	0x00000380
        /*0188*/ 	.word	0x000000ff
        /*018c*/ 	.word	0x000000c8
        /*0190*/ 	.short	0x0100
        /*0192*/ 	.byte	0x08
	.zero		1


	//   ....[16]....
        /*0194*/ 	.word	0x00000390
        /*0198*/ 	.word	0x000000ff
        /*019c*/ 	.word	0x00000040
        /*01a0*/ 	.short	0x0100
        /*01a2*/ 	.byte	0x08
	.zero		1


	//   ....[17]....
        /*01a4*/ 	.word	0x000003a0
        /*01a8*/ 	.word	0x000000ff
        /*01ac*/ 	.word	0x000000d0
        /*01b0*/ 	.short	0x0100
        /*01b2*/ 	.byte	0x08
	.zero		1


	//   ....[18]....
        /*01b4*/ 	.word	0x000003b0
        /*01b8*/ 	.word	0x000000ff
        /*01bc*/ 	.word	0x00000048
        /*01c0*/ 	.short	0x0100
        /*01c2*/ 	.byte	0x08
	.zero		1


	//   ....[19]....
        /*01c4*/ 	.word	0x000003c0
        /*01c8*/ 	.word	0x000000ff
        /*01cc*/ 	.word	0x000000d8
        /*01d0*/ 	.short	0x0100
        /*01d2*/ 	.byte	0x08
	.zero		1


	//   ....[20]....
        /*01d4*/ 	.word	0x000003d0
        /*01d8*/ 	.word	0x000000ff
        /*01dc*/ 	.word	0x00000050
        /*01e0*/ 	.short	0x0100
        /*01e2*/ 	.byte	0x08
	.zero		1


	//   ....[21]....
        /*01e4*/ 	.word	0x000003e0
        /*01e8*/ 	.word	0x000000ff
        /*01ec*/ 	.word	0x000000e0
        /*01f0*/ 	.short	0x0100
        /*01f2*/ 	.byte	0x08
	.zero		1


	//   ....[22]....
        /*01f4*/ 	.word	0x000003f0
        /*01f8*/ 	.word	0x000000ff
        /*01fc*/ 	.word	0x00000058
        /*0200*/ 	.short	0x0100
        /*0202*/ 	.byte	0x08
	.zero		1


	//   ....[23]....
        /*0204*/ 	.word	0x00000400
        /*0208*/ 	.word	0x000000ff
        /*020c*/ 	.word	0x000000e8
        /*0210*/ 	.short	0x0100
        /*0212*/ 	.byte	0x08
	.zero		1


	//   ....[24]....
        /*0214*/ 	.word	0x00000410
        /*0218*/ 	.word	0x000000ff
        /*021c*/ 	.word	0x00000060
        /*0220*/ 	.short	0x0100
        /*0222*/ 	.byte	0x08
	.zero		1


	//   ....[25]....
        /*0224*/ 	.word	0x00000420
        /*0228*/ 	.word	0x000000ff
        /*022c*/ 	.word	0x000000f0
        /*0230*/ 	.short	0x0100
        /*0232*/ 	.byte	0x08
	.zero		1


	//   ....[26]....
        /*0234*/ 	.word	0x00000430
        /*0238*/ 	.word	0x000000ff
        /*023c*/ 	.word	0x00000068
        /*0240*/ 	.short	0x0100
        /*0242*/ 	.byte	0x08
	.zero		1


	//   ....[27]....
        /*0244*/ 	.word	0x00000440
        /*0248*/ 	.word	0x000000ff
        /*024c*/ 	.word	0x000000f8
        /*0250*/ 	.short	0x0100
        /*0252*/ 	.byte	0x08
	.zero		1


	//   ....[28]....
        /*0254*/ 	.word	0x00000450
        /*0258*/ 	.word	0x000000ff
        /*025c*/ 	.word	0x00000070
        /*0260*/ 	.short	0x0100
        /*0262*/ 	.byte	0x08
	.zero		1


	//   ....[29]....
        /*0264*/ 	.word	0x00000460
        /*0268*/ 	.word	0x000000ff
        /*026c*/ 	.word	0x00000100
        /*0270*/ 	.short	0x0100
        /*0272*/ 	.byte	0x08
	.zero		1


	//   ....[30]....
        /*0274*/ 	.word	0x00000470
        /*0278*/ 	.word	0x000000ff
        /*027c*/ 	.word	0x00000078
        /*0280*/ 	.short	0x0100
        /*0282*/ 	.byte	0x08
	.zero		1


	//   ....[31]....
        /*0284*/ 	.word	0x00000480
        /*0288*/ 	.word	0x000000ff
        /*028c*/ 	.word	0x00000108
        /*0290*/ 	.short	0x0100
        /*0292*/ 	.byte	0x08
	.zero		1


	//   ....[32]....
        /*0294*/ 	.word	0x00000490
        /*0298*/ 	.word	0x000000ff
        /*029c*/ 	.word	0x00000080
        /*02a0*/ 	.short	0x0100
        /*02a2*/ 	.byte	0x08
	.zero		1


	//   ....[33]....
        /*02a4*/ 	.word	0x000004a0
        /*02a8*/ 	.word	0x000000ff
        /*02ac*/ 	.word	0x00000110
        /*02b0*/ 	.short	0x0100
        /*02b2*/ 	.byte	0x08
	.zero		1


	//   ....[34]....
        /*02b4*/ 	.word	0x000004b0
        /*02b8*/ 	.word	0x000000ff
        /*02bc*/ 	.word	0x00000088
        /*02c0*/ 	.short	0x0100
        /*02c2*/ 	.byte	0x08
	.zero		1


	//   ....[35]....
        /*02c4*/ 	.word	0x000004c0
        /*02c8*/ 	.word	0x000000ff
        /*02cc*/ 	.word	0x00000118
        /*02d0*/ 	.short	0x0100
        /*02d2*/ 	.byte	0x08
	.zero		1


	//   ....[36]....
        /*02d4*/ 	.word	0x000009c0
        /*02d8*/ 	.word	0x000000ff
        /*02dc*/ 	.word	0x00000150
        /*02e0*/ 	.short	0x0100
        /*02e2*/ 	.byte	0x08
	.zero		1


	//   ....[37]....
        /*02e4*/ 	.word	0x00000a50
        /*02e8*/ 	.word	0x000000ff
        /*02ec*/ 	.word	0x00000158
        /*02f0*/ 	.short	0x0100
        /*02f2*/ 	.byte	0x08
	.zero		1


	//   ....[38]....
        /*02f4*/ 	.word	0x00000a70
        /*02f8*/ 	.word	0x000000ff
        /*02fc*/ 	.word	0x00000130
        /*0300*/ 	.short	0x0100
        /*0302*/ 	.byte	0x09
	.zero		1


	//   ....[39]....
        /*0304*/ 	.word	0x00000a80
        /*0308*/ 	.word	0x000000ff
        /*030c*/ 	.word	0x00000138
        /*0310*/ 	.short	0x0100
        /*0312*/ 	.byte	0x09
	.zero		1


	//   ....[40]....
        /*0314*/ 	.word	0x00000a90
        /*0318*/ 	.word	0x000000ff
        /*031c*/ 	.word	0x00000140
        /*0320*/ 	.short	0x0100
        /*0322*/ 	.byte	0x09
	.zero		1


	//   ....[41]....
        /*0324*/ 	.word	0x00000aa0
        /*0328*/ 	.word	0x000000ff
        /*032c*/ 	.word	0x00000148
        /*0330*/ 	.short	0x0100
        /*0332*/ 	.byte	0x09
	.zero		1


	//   ....[42]....
        /*0334*/ 	.word	0x000018c0
        /*0338*/ 	.word	0x000000ff
        /*033c*/ 	.word	0xfffffff8
        /*0340*/ 	.short	0x010a
        /*0342*/ 	.byte	0x0c
	.zero		1


	//   ....[43]....
        /*0344*/ 	.word	0x00001a90
        /*0348*/ 	.word	0x000000ff
        /*034c*/ 	.word	0x00000000
        /*0350*/ 	.short	0x010a
        /*0352*/ 	.byte	0x08
	.zero		1


	//   ....[44]....
        /*0354*/ 	.word	0x00001ad0
        /*0358*/ 	.word	0x000000ff
        /*035c*/ 	.word	0x00000000
        /*0360*/ 	.short	0x010a
        /*0362*/ 	.byte	0x08
	.zero		1


	//   ....[45]....
        /*0364*/ 	.word	0x00001c50
        /*0368*/ 	.word	0x00000015
        /*036c*/ 	.word	0x00000000
        /*0370*/ 	.short	0x0101
        /*0372*/ 	.byte	0x3f
	.zero		1


	//   ....[46]....
        /*0374*/ 	.word	0x00001dd0
        /*0378*/ 	.word	0x00000014
        /*037c*/ 	.word	0x00000000
        /*0380*/ 	.short	0x0101
        /*0382*/ 	.byte	0x15
	.zero		1


	//   ....[47]....
        /*0384*/ 	.word	0x00001e20
        /*0388*/ 	.word	0x000000ff
        /*038c*/ 	.word	0x00000008
        /*0390*/ 	.short	0x010a
        /*0392*/ 	.byte	0x0c
	.zero		1


	//   ....[48]....
        /*0394*/ 	.word	0x00004610
        /*0398*/ 	.word	0x00000004
        /*039c*/ 	.word	0x00000000
        /*03a0*/ 	.short	0x0101
        /*03a2*/ 	.byte	0x15
	.zero		1


	//   ....[49]....
        /*03a4*/ 	.word	0x00004f90
        /*03a8*/ 	.word	0x00000014
        /*03ac*/ 	.word	0x00000090
        /*03b0*/ 	.short	0x010a
        /*03b2*/ 	.byte	0x3f
	.zero		1


	//   ....[50]....
        /*03b4*/ 	.word	0x000053f0
        /*03b8*/ 	.word	0x0000000a
        /*03bc*/ 	.word	0x00000158
        /*03c0*/ 	.short	0x0101
        /*03c2*/ 	.byte	0x3f
	.zero		1


	//   ....[51]....
        /*03c4*/ 	.word	0x00005b60
        /*03c8*/ 	.word	0x00000005
        /*03cc*/ 	.word	0x00000000
        /*03d0*/ 	.short	0x010a
        /*03d2*/ 	.byte	0x3f
	.zero		1


	//   ....[52]....
        /*03d4*/ 	.word	0x00005be0
        /*03d8*/ 	.word	0x00000007
        /*03dc*/ 	.word	0x00000000
        /*03e0*/ 	.short	0x010a
        /*03e2*/ 	.byte	0x3f
	.zero		1


	//   ....[53]....
        /*03e4*/ 	.word	0x00005c70
        /*03e8*/ 	.word	0x00000006
        /*03ec*/ 	.word	0x00000000
        /*03f0*/ 	.short	0x010a
        /*03f2*/ 	.byte	0x3f
	.zero		1


	//   ....[54]....
        /*03f4*/ 	.word	0x00005d00
        /*03f8*/ 	.word	0x00000009
        /*03fc*/ 	.word	0x00000000
        /*0400*/ 	.short	0x010a
        /*0402*/ 	.byte	0x3f
	.zero		1


	//   ....[55]....
        /*0404*/ 	.word	0x00005d90
        /*0408*/ 	.word	0x00000006
        /*040c*/ 	.word	0x00000000
        /*0410*/ 	.short	0x010a
        /*0412*/ 	.byte	0x3f
	.zero		1


	//   ....[56]....
        /*0414*/ 	.word	0x00005e20
        /*0418*/ 	.word	0x00000009
        /*041c*/ 	.word	0x00000000
        /*0420*/ 	.short	0x010a
        /*0422*/ 	.byte	0x3f
	.zero		1


	//   ....[57]....
        /*0424*/ 	.word	0x00005eb0
        /*0428*/ 	.word	0x00000006
        /*042c*/ 	.word	0x00000000
        /*0430*/ 	.short	0x010a
        /*0432*/ 	.byte	0x3f
	.zero		1


	//   ....[58]....
        /*0434*/ 	.word	0x00005f40
        /*0438*/ 	.word	0x00000009
        /*043c*/ 	.word	0x00000000
        /*0440*/ 	.short	0x010a
        /*0442*/ 	.byte	0x3f
	.zero		1


	//   ....[59]....
        /*0444*/ 	.word	0x00005fd0
        /*0448*/ 	.word	0x00000006
        /*044c*/ 	.word	0x00000000
        /*0450*/ 	.short	0x010a
        /*0452*/ 	.byte	0x3f
	.zero		1


	//   ....[60]....
        /*0454*/ 	.word	0x00006060
        /*0458*/ 	.word	0x00000009
        /*045c*/ 	.word	0x00000000
        /*0460*/ 	.short	0x010a
        /*0462*/ 	.byte	0x3f
	.zero		1


	//   ....[61]....
        /*0464*/ 	.word	0x000060f0
        /*0468*/ 	.word	0x00000006
        /*046c*/ 	.word	0x00000000
        /*0470*/ 	.short	0x010a
        /*0472*/ 	.byte	0x3f
	.zero		1


	//   ....[62]....
        /*0474*/ 	.word	0x00006180
        /*0478*/ 	.word	0x00000009
        /*047c*/ 	.word	0x00000000
        /*0480*/ 	.short	0x010a
        /*0482*/ 	.byte	0x3f
	.zero		1


	//   ....[63]....
        /*0484*/ 	.word	0x00006210
        /*0488*/ 	.word	0x00000006
        /*048c*/ 	.word	0x00000000
        /*0490*/ 	.short	0x010a
        /*0492*/ 	.byte	0x3f
	.zero		1


	//   ....[64]....
        /*0494*/ 	.word	0x000062a0
        /*0498*/ 	.word	0x00000009
        /*049c*/ 	.word	0x00000000
        /*04a0*/ 	.short	0x010a
        /*04a2*/ 	.byte	0x3f
	.zero		1


	//   ....[65]....
        /*04a4*/ 	.word	0x00006330
        /*04a8*/ 	.word	0x00000006
        /*04ac*/ 	.word	0x00000000
        /*04b0*/ 	.short	0x010a
        /*04b2*/ 	.byte	0x3f
	.zero		1


	//   ....[66]....
        /*04b4*/ 	.word	0x000063c0
        /*04b8*/ 	.word	0x00000009
        /*04bc*/ 	.word	0x00000000
        /*04c0*/ 	.short	0x010a
        /*04c2*/ 	.byte	0x3f
	.zero		1


	//   ....[67]....
        /*04c4*/ 	.word	0x00006450
        /*04c8*/ 	.word	0x00000006
        /*04cc*/ 	.word	0x00000000
        /*04d0*/ 	.short	0x010a
        /*04d2*/ 	.byte	0x3f
	.zero		1


	//   ....[68]....
        /*04d4*/ 	.word	0x000064e0
        /*04d8*/ 	.word	0x00000003
        /*04dc*/ 	.word	0x00000000
        /*04e0*/ 	.short	0x010a
        /*04e2*/ 	.byte	0x3f
	.zero		1


	//   ....[69]....
        /*04e4*/ 	.word	0x00006550
        /*04e8*/ 	.word	0x00000014
        /*04ec*/ 	.word	0xfffffff8
        /*04f0*/ 	.short	0x010a
        /*04f2*/ 	.byte	0x3f
	.zero		1


	//   ....[70]....
        /*04f4*/ 	.word	0x000065b0
        /*04f8*/ 	.word	0x00000016
        /*04fc*/ 	.word	0x00000000
        /*0500*/ 	.short	0x010a
        /*0502*/ 	.byte	0x3f
	.zero		1


	//   ....[71]....
        /*0504*/ 	.word	0x00006610
        /*0508*/ 	.word	0x00000014
        /*050c*/ 	.word	0x00000008
        /*0510*/ 	.short	0x010a
        /*0512*/ 	.byte	0x3f
	.zero		1


	//   ....[72]....
        /*0514*/ 	.word	0x000066e0
        /*0518*/ 	.word	0x00000014
        /*051c*/ 	.word	0x00000090
        /*0520*/ 	.short	0x010a
        /*0522*/ 	.byte	0x3f
	.zero		1


	//   ....[73]....
        /*0524*/ 	.word	0x000067c0
        /*0528*/ 	.word	0x00000005
        /*052c*/ 	.word	0x00000000
        /*0530*/ 	.short	0x010a
        /*0532*/ 	.byte	0x3f
	.zero		1


	//   ....[74]....
        /*0534*/ 	.word	0x00006810
        /*0538*/ 	.word	0x00000007
        /*053c*/ 	.word	0x00000000
        /*0540*/ 	.short	0x010a
        /*0542*/ 	.byte	0x3f
	.zero		1


	//   ....[75]....
        /*0544*/ 	.word	0x00006860
        /*0548*/ 	.word	0x00000006
        /*054c*/ 	.word	0x00000000
        /*0550*/ 	.short	0x010a
        /*0552*/ 	.byte	0x3f
	.zero		1


	//   ....[76]....
        /*0554*/ 	.word	0x000068b0
        /*0558*/ 	.word	0x00000009
        /*055c*/ 	.word	0x00000000
        /*0560*/ 	.short	0x010a
        /*0562*/ 	.byte	0x3f
	.zero		1


	//   ....[77]....
        /*0564*/ 	.word	0x00006900
        /*0568*/ 	.word	0x00000006
        /*056c*/ 	.word	0x00000000
        /*0570*/ 	.short	0x010a
        /*0572*/ 	.byte	0x3f
	.zero		1


	//   ....[78]....
        /*0574*/ 	.word	0x00006950
        /*0578*/ 	.word	0x00000009
        /*057c*/ 	.word	0x00000000
        /*0580*/ 	.short	0x010a
        /*0582*/ 	.byte	0x3f
	.zero		1


	//   ....[79]....
        /*0584*/ 	.word	0x000069a0
        /*0588*/ 	.word	0x00000006
        /*058c*/ 	.word	0x00000000
        /*0590*/ 	.short	0x010a
        /*0592*/ 	.byte	0x3f
	.zero		1


	//   ....[80]....
        /*0594*/ 	.word	0x000069f0
        /*0598*/ 	.word	0x00000009
        /*059c*/ 	.word	0x00000000
        /*05a0*/ 	.short	0x010a
        /*05a2*/ 	.byte	0x3f
	.zero		1


	//   ....[81]....
        /*05a4*/ 	.word	0x00006a40
        /*05a8*/ 	.word	0x00000006
        /*05ac*/ 	.word	0x00000000
        /*05b0*/ 	.short	0x010a
        /*05b2*/ 	.byte	0x3f
	.zero		1


	//   ....[82]....
        /*05b4*/ 	.word	0x00006a90
        /*05b8*/ 	.word	0x00000009
        /*05bc*/ 	.word	0x00000000
        /*05c0*/ 	.short	0x010a
        /*05c2*/ 	.byte	0x3f
	.zero		1


	//   ....[83]....
        /*05c4*/ 	.word	0x00006ae0
        /*05c8*/ 	.word	0x00000006
        /*05cc*/ 	.word	0x00000000
        /*05d0*/ 	.short	0x010a
        /*05d2*/ 	.byte	0x3f
	.zero		1


	//   ....[84]....
        /*05d4*/ 	.word	0x00006b30
        /*05d8*/ 	.word	0x00000009
        /*05dc*/ 	.word	0x00000000
        /*05e0*/ 	.short	0x010a
        /*05e2*/ 	.byte	0x3f
	.zero		1


	//   ....[85]....
        /*05e4*/ 	.word	0x00006b80
        /*05e8*/ 	.word	0x00000006
        /*05ec*/ 	.word	0x00000000
        /*05f0*/ 	.short	0x010a
        /*05f2*/ 	.byte	0x3f
	.zero		1


	//   ....[86]....
        /*05f4*/ 	.word	0x00006bd0
        /*05f8*/ 	.word	0x00000009
        /*05fc*/ 	.word	0x00000000
        /*0600*/ 	.short	0x010a
        /*0602*/ 	.byte	0x3f
	.zero		1


	//   ....[87]....
        /*0604*/ 	.word	0x00006c20
        /*0608*/ 	.word	0x00000006
        /*060c*/ 	.word	0x00000000
        /*0610*/ 	.short	0x010a
        /*0612*/ 	.byte	0x3f
	.zero		1


	//   ....[88]....
        /*0614*/ 	.word	0x00006c70
        /*0618*/ 	.word	0x00000009
        /*061c*/ 	.word	0x00000000
        /*0620*/ 	.short	0x010a
        /*0622*/ 	.byte	0x3f
	.zero		1


	//   ....[89]....
        /*0624*/ 	.word	0x00006cc0
        /*0628*/ 	.word	0x00000006
        /*062c*/ 	.word	0x00000000
        /*0630*/ 	.short	0x010a
        /*0632*/ 	.byte	0x3f
	.zero		1


	//----- nvinfo : EIATTR_NUM_MBARRIERS
	.align		4
.L_28:
        /*0634*/ 	.byte	0x03, 0x38
        /*0636*/ 	.short	0x002a


	//----- nvinfo : EIATTR_EXIT_INSTR_OFFSETS
	.align		4
        /*0638*/ 	.byte	0x04, 0x1c
        /*063a*/ 	.short	(.L_30 - .L_29)


	//   ....[0]....
.L_29:
        /*063c*/ 	.word	0x00001540


	//   ....[1]....
        /*0640*/ 	.word	0x000015a0


	//   ....[2]....
        /*0644*/ 	.word	0x00004c30


	//   ....[3]....
        /*0648*/ 	.word	0x00004c60


	//   ....[4]....
        /*064c*/ 	.word	0x00006530


	//----- nvinfo : EIATTR_MAX_THREADS
	.align		4
.L_30:
        /*0650*/ 	.byte	0x04, 0x05
        /*0652*/ 	.short	(.L_32 - .L_31)
.L_31:
        /*0654*/ 	.word	0x00000180
        /*0658*/ 	.word	0x00000001
        /*065c*/ 	.word	0x00000001


	//----- nvinfo : EIATTR_CRS_STACK_SIZE
	.align		4
.L_32:
        /*0660*/ 	.byte	0x04, 0x1e
        /*0662*/ 	.short	(.L_34 - .L_33)
.L_33:
        /*0664*/ 	.word	0x00000000


	//----- nvinfo : EIATTR_CBANK_PARAM_SIZE
	.align		4
.L_34:
        /*0668*/ 	.byte	0x03, 0x19
        /*066a*/ 	.short	0x0570


	//----- nvinfo : EIATTR_PARAM_CBANK
	.align		4
        /*066c*/ 	.byte	0x04, 0x0a
        /*066e*/ 	.short	(.L_36 - .L_35)
	.align		4
.L_35:
        /*0670*/ 	.word	index@(.nv.constant0._ZN7cutlass13device_kernelINS_4gemm6kernel13GemmUniversalIN4cute5tupleIJiiiiEEENS1_10collective13CollectiveMmaINS1_40MainloopSm90TmaGmmaWarpSpecializedSparseILi18ENS5_IJNS4_1CILi1EEENSA_ILi2EEESB_EEENS1_32KernelTmaWarpSpecializedPingpongEEENS5_IJNSA_ILi64EEESG_SG_EEENS_6half_tENS5_IJNS4_6LayoutINS5_IJiNS5_IJSC_iEEEiEEENS5_IJlNS5_IJSB_SC_EEElEEEEENSJ_INS5_IJNS5_IJNS5_IJNSA_ILi8EEESC_NSA_ILi4EEEEEEiEEENS5_IJNS5_IJNSA_ILi16EEESC_SC_EEEiEEEiEEENS5_IJNS5_IJNS5_IJSG_ST_NSA_ILi1024EEEEEENSA_ILi4096EEEEEENS5_IJNS5_IJSB_NSA_ILi512EEENSA_ILi32EEEEEElEEElEEEEEEEESI_NS5_IJlSB_lEEENS4_8TiledMMAINS4_8MMA_AtomIJNS4_4SM904GMMA6SPARSE26GMMA_64x64x32_F32F16F16_SSILNS1C_5MajorE0ELS1F_0ELNS1C_7ScaleInE1ELS1G_1ELNS1C_9SparseSelE0EEEEEENSJ_INS5_IJSB_SB_SB_EEENS5_IJNSA_ILi0EEES1L_S1L_EEEEENS5_IJNS4_10UnderscoreES1O_S1O_EEEEENS4_23SM90_TMA_LOAD_MULTICASTENS4_14ComposedLayoutINS4_7SwizzleILi2ELi4ELi3EEENS4_25smem_sparse_ptr_flag_bitsILi2ELi16EEENSJ_INS5_IJNS5_IJSB_SP_EEENS5_IJSC_S12_EEEEEENS5_IJNS5_IJS1L_SG_EEESM_EEEEEEEvNS4_8identityENS4_13SM90_TMA_LOADENS1S_INS1T_ILi3ELi4ELi3EEENS4_18smem_ptr_flag_bitsILi16EEENSJ_INS5_IJSP_SG_EEENS5_IJSG_SB_EEEEEEEvS24_EENS_8epilogue10collective6detail29Sm90TmaWarpSpecializedAdapterINS2F_15DefaultEpilogueIfNS5_IJSB_llEEES2J_NS2E_6thread17LinearCombinationIfLi1EffLNS2K_9ScaleType4KindE0ELNS_15FloatRoundStyleE2EfEENS1_15EpilogueDefaultEEEEEvvEEEEvNT_6ParamsE)
        /*0674*/ 	.short	0x0210
        /*0676*/ 	.short	0x0570


	//----- nvinfo : EIATTR_SW_WAR
	.align		4
.L_36:
        /*0678*/ 	.byte	0x04, 0x36
        /*067a*/ 	.short	(.L_38 - .L_37)
.L_37:
        /*067c*/ 	.word	0x00000008
.L_38:


//--------------------- .nv.callgraph             --------------------------
	.section	.nv.callgraph,"",@"SHT_CUDA_CALLGRAPH"
	.align	4
	.sectionentsize	8
	.align		4
        /*0000*/ 	.word	0x00000000
	.align		4
        /*0004*/ 	.word	0xffffffff
	.align		4
        /*0008*/ 	.word	0x00000000
	.align		4
        /*000c*/ 	.word	0xfffffffe
	.align		4
        /*0010*/ 	.word	0x00000000
	.align		4
        /*0014*/ 	.word	0xfffffffd
	.align		4
        /*0018*/ 	.word	0x00000000
	.align		4
        /*001c*/ 	.word	0xfffffffc


//--------------------- .nv.constant4             --------------------------
	.section	.nv.constant4,"a",@progbits
	.align	8
	.align		8
.nv.constant4:
        /*0000*/ 	.dword	_ZN39_INTERNAL_455af705_4_k_cu_f0939065_29534cuda3std3__45__cpo5beginE
	.align		8
        /*0008*/ 	.dword	_ZN39_INTERNAL_455af705_4_k_cu_f0939065_29534cuda3std3__45__cpo3endE
	.align		8
        /*0010*/ 	.dword	_ZN39_INTERNAL_455af705_4_k_cu_f0939065_29534cuda3std3__45__cpo6cbeginE
	.align		8
        /*0018*/ 	.dword	_ZN39_INTERNAL_455af705_4_k_cu_f0939065_29534cuda3std3__45__cpo4cendE
	.align		8
        /*0020*/ 	.dword	_ZN39_INTERNAL_455af705_4_k_cu_f0939065_29534cuda3std3__441_GLOBAL__N__455af705_4_k_cu_f0939065_29536ignoreE
	.align		8
        /*0028*/ 	.dword	_ZN39_INTERNAL_455af705_4_k_cu_f0939065_29534cuda3std3__419piecewise_constructE
	.align		8
        /*0030*/ 	.dword	_ZN39_INTERNAL_455af705_4_k_cu_f0939065_29534cuda3std3__48in_placeE
	.align		8
        /*0038*/ 	.dword	_ZN39_INTERNAL_455af705_4_k_cu_f0939065_29534cuda3std6ranges3__45__cpo4swapE
	.align		8
        /*0040*/ 	.dword	_ZN39_INTERNAL_455af705_4_k_cu_f0939065_29534cuda3std6ranges3__45__cpo9iter_moveE
	.align		8
        /*0048*/ 	.dword	_ZN39_INTERNAL_455af705_4_k_cu_f0939065_29534cute7productE
	.align		8
        /*0050*/ 	.dword	_ZN39_INTERNAL_455af705_4_k_cu_f0939065_29534cute1_E


//--------------------- .text._ZN7cutlass13device_kernelINS_4gemm6kernel13GemmUniversalIN4cute5tupleIJiiiiEEENS1_10collective13CollectiveMmaINS1_40MainloopSm90TmaGmmaWarpSpecializedSparseILi18ENS5_IJNS4_1CILi1EEENSA_ILi2EEESB_EEENS1_32KernelTmaWarpSpecializedPingpongEEENS5_IJNSA_ILi64EEESG_SG_EEENS_6half_tENS5_IJNS4_6LayoutINS5_IJiNS5_IJSC_iEEEiEEENS5_IJlNS5_IJSB_SC_EEElEEEEENSJ_INS5_IJNS5_IJNS5_IJNSA_ILi8EEESC_NSA_ILi4EEEEEEiEEENS5_IJNS5_IJNSA_ILi16EEESC_SC_EEEiEEEiEEENS5_IJNS5_IJNS5_IJSG_ST_NSA_ILi1024EEEEEENSA_ILi4096EEEEEENS5_IJNS5_IJSB_NSA_ILi512EEENSA_ILi32EEEEEElEEElEEEEEEEESI_NS5_IJlSB_lEEENS4_8TiledMMAINS4_8MMA_AtomIJNS4_4SM904GMMA6SPARSE26GMMA_64x64x32_F32F16F16_SSILNS1C_5MajorE0ELS1F_0ELNS1C_7ScaleInE1ELS1G_1ELNS1C_9SparseSelE0EEEEEENSJ_INS5_IJSB_SB_SB_EEENS5_IJNSA_ILi0EEES1L_S1L_EEEEENS5_IJNS4_10UnderscoreES1O_S1O_EEEEENS4_23SM90_TMA_LOAD_MULTICASTENS4_14ComposedLayoutINS4_7SwizzleILi2ELi4ELi3EEENS4_25smem_sparse_ptr_flag_bitsILi2ELi16EEENSJ_INS5_IJNS5_IJSB_SP_EEENS5_IJSC_S12_EEEEEENS5_IJNS5_IJS1L_SG_EEESM_EEEEEEEvNS4_8identityENS4_13SM90_TMA_LOADENS1S_INS1T_ILi3ELi4ELi3EEENS4_18smem_ptr_flag_bitsILi16EEENSJ_INS5_IJSP_SG_EEENS5_IJSG_SB_EEEEEEEvS24_EENS_8epilogue10collective6detail29Sm90TmaWarpSpecializedAdapterINS2F_15DefaultEpilogueIfNS5_IJSB_llEEES2J_NS2E_6thread17LinearCombinationIfLi1EffLNS2K_9ScaleType4KindE0ELNS_15FloatRoundStyleE2EfEENS1_15EpilogueDefaultEEEEEvvEEEEvNT_6ParamsE --------------------------
	.section	.text._ZN7cutlass13device_kernelINS_4gemm6kernel13GemmUniversalIN4cute5tupleIJiiiiEEENS1_10collective13CollectiveMmaINS1_40MainloopSm90TmaGmmaWarpSpecializedSparseILi18ENS5_IJNS4_1CILi1EEENSA_ILi2EEESB_EEENS1_32KernelTmaWarpSpecializedPingpongEEENS5_IJNSA_ILi64EEESG_SG_EEENS_6half_tENS5_IJNS4_6LayoutINS5_IJiNS5_IJSC_iEEEiEEENS5_IJlNS5_IJSB_SC_EEElEEEEENSJ_INS5_IJNS5_IJNS5_IJNSA_ILi8EEESC_NSA_ILi4EEEEEEiEEENS5_IJNS5_IJNSA_ILi16EEESC_SC_EEEiEEEiEEENS5_IJNS5_IJNS5_IJSG_ST_NSA_ILi1024EEEEEENSA_ILi4096EEEEEENS5_IJNS5_IJSB_NSA_ILi512EEENSA_ILi32EEEEEElEEElEEEEEEEESI_NS5_IJlSB_lEEENS4_8TiledMMAINS4_8MMA_AtomIJNS4_4SM904GMMA6SPARSE26GMMA_64x64x32_F32F16F16_SSILNS1C_5MajorE0ELS1F_0ELNS1C_7ScaleInE1ELS1G_1ELNS1C_9SparseSelE0EEEEEENSJ_INS5_IJSB_SB_SB_EEENS5_IJNSA_ILi0EEES1L_S1L_EEEEENS5_IJNS4_10UnderscoreES1O_S1O_EEEEENS4_23SM90_TMA_LOAD_MULTICASTENS4_14ComposedLayoutINS4_7SwizzleILi2ELi4ELi3EEENS4_25smem_sparse_ptr_flag_bitsILi2ELi16EEENSJ_INS5_IJNS5_IJSB_SP_EEENS5_IJSC_S12_EEEEEENS5_IJNS5_IJS1L_SG_EEESM_EEEEEEEvNS4_8identityENS4_13SM90_TMA_LOADENS1S_INS1T_ILi3ELi4ELi3EEENS4_18smem_ptr_flag_bitsILi16EEENSJ_INS5_IJSP_SG_EEENS5_IJSG_SB_EEEEEEEvS24_EENS_8epilogue10collective6detail29Sm90TmaWarpSpecializedAdapterINS2F_15DefaultEpilogueIfNS5_IJSB_llEEES2J_NS2E_6thread17LinearCombinationIfLi1EffLNS2K_9ScaleType4KindE0ELNS_15FloatRoundStyleE2EfEENS1_15EpilogueDefaultEEEEEvvEEEEvNT_6ParamsE,"ax",@progbits
	.align	128
.text._ZN7cutlass13device_kernelINS_4gemm6kernel13GemmUniversalIN4cute5tupleIJiiiiEEENS1_10collective13CollectiveMmaINS1_40MainloopSm90TmaGmmaWarpSpecializedSparseILi18ENS5_IJNS4_1CILi1EEENSA_ILi2EEESB_EEENS1_32KernelTmaWarpSpecializedPingpongEEENS5_IJNSA_ILi64EEESG_SG_EEENS_6half_tENS5_IJNS4_6LayoutINS5_IJiNS5_IJSC_iEEEiEEENS5_IJlNS5_IJSB_SC_EEElEEEEENSJ_INS5_IJNS5_IJNS5_IJNSA_ILi8EEESC_NSA_ILi4EEEEEEiEEENS5_IJNS5_IJNSA_ILi16EEESC_SC_EEEiEEEiEEENS5_IJNS5_IJNS5_IJSG_ST_NSA_ILi1024EEEEEENSA_ILi4096EEEEEENS5_IJNS5_IJSB_NSA_ILi512EEENSA_ILi32EEEEEElEEElEEEEEEEESI_NS5_IJlSB_lEEENS4_8TiledMMAINS4_8MMA_AtomIJNS4_4SM904GMMA6SPARSE26GMMA_64x64x32_F32F16F16_SSILNS1C_5MajorE0ELS1F_0ELNS1C_7ScaleInE1ELS1G_1ELNS1C_9SparseSelE0EEEEEENSJ_INS5_IJSB_SB_SB_EEENS5_IJNSA_ILi0EEES1L_S1L_EEEEENS5_IJNS4_10UnderscoreES1O_S1O_EEEEENS4_23SM90_TMA_LOAD_MULTICASTENS4_14ComposedLayoutINS4_7SwizzleILi2ELi4ELi3EEENS4_25smem_sparse_ptr_flag_bitsILi2ELi16EEENSJ_INS5_IJNS5_IJSB_SP_EEENS5_IJSC_S12_EEEEEENS5_IJNS5_IJS1L_SG_EEESM_EEEEEEEvNS4_8identityENS4_13SM90_TMA_LOADENS1S_INS1T_ILi3ELi4ELi3EEENS4_18smem_ptr_flag_bitsILi16EEENSJ_INS5_IJSP_SG_EEENS5_IJSG_SB_EEEEEEEvS24_EENS_8epilogue10collective6detail29Sm90TmaWarpSpecializedAdapterINS2F_15DefaultEpilogueIfNS5_IJSB_llEEES2J_NS2E_6thread17LinearCombinationIfLi1EffLNS2K_9ScaleType4KindE0ELNS_15FloatRoundStyleE2EfEENS1_15EpilogueDefaultEEEEEvvEEEEvNT_6ParamsE:
        .type           _ZN7cutlass13device_kernelINS_4gemm6kernel13GemmUniversalIN4cute5tupleIJiiiiEEENS1_10collective13CollectiveMmaINS1_40MainloopSm90TmaGmmaWarpSpecializedSparseILi18ENS5_IJNS4_1CILi1EEENSA_ILi2EEESB_EEENS1_32KernelTmaWarpSpecializedPingpongEEENS5_IJNSA_ILi64EEESG_SG_EEENS_6half_tENS5_IJNS4_6LayoutINS5_IJiNS5_IJSC_iEEEiEEENS5_IJlNS5_IJSB_SC_EEElEEEEENSJ_INS5_IJNS5_IJNS5_IJNSA_ILi8EEESC_NSA_ILi4EEEEEEiEEENS5_IJNS5_IJNSA_ILi16EEESC_SC_EEEiEEEiEEENS5_IJNS5_IJNS5_IJSG_ST_NSA_ILi1024EEEEEENSA_ILi4096EEEEEENS5_IJNS5_IJSB_NSA_ILi512EEENSA_ILi32EEEEEElEEElEEEEEEEESI_NS5_IJlSB_lEEENS4_8TiledMMAINS4_8MMA_AtomIJNS4_4SM904GMMA6SPARSE26GMMA_64x64x32_F32F16F16_SSILNS1C_5MajorE0ELS1F_0ELNS1C_7ScaleInE1ELS1G_1ELNS1C_9SparseSelE0EEEEEENSJ_INS5_IJSB_SB_SB_EEENS5_IJNSA_ILi0EEES1L_S1L_EEEEENS5_IJNS4_10UnderscoreES1O_S1O_EEEEENS4_23SM90_TMA_LOAD_MULTICASTENS4_14ComposedLayoutINS4_7SwizzleILi2ELi4ELi3EEENS4_25smem_sparse_ptr_flag_bitsILi2ELi16EEENSJ_INS5_IJNS5_IJSB_SP_EEENS5_IJSC_S12_EEEEEENS5_IJNS5_IJS1L_SG_EEESM_EEEEEEEvNS4_8identityENS4_13SM90_TMA_LOADENS1S_INS1T_ILi3ELi4ELi3EEENS4_18smem_ptr_flag_bitsILi16EEENSJ_INS5_IJSP_SG_EEENS5_IJSG_SB_EEEEEEEvS24_EENS_8epilogue10collective6detail29Sm90TmaWarpSpecializedAdapterINS2F_15DefaultEpilogueIfNS5_IJSB_llEEES2J_NS2E_6thread17LinearCombinationIfLi1EffLNS2K_9ScaleType4KindE0ELNS_15FloatRoundStyleE2EfEENS1_15EpilogueDefaultEEEEEvvEEEEvNT_6ParamsE,@function
        .size           _ZN7cutlass13device_kernelINS_4gemm6kernel13GemmUniversalIN4cute5tupleIJiiiiEEENS1_10collective13CollectiveMmaINS1_40MainloopSm90TmaGmmaWarpSpecializedSparseILi18ENS5_IJNS4_1CILi1EEENSA_ILi2EEESB_EEENS1_32KernelTmaWarpSpecializedPingpongEEENS5_IJNSA_ILi64EEESG_SG_EEENS_6half_tENS5_IJNS4_6LayoutINS5_IJiNS5_IJSC_iEEEiEEENS5_IJlNS5_IJSB_SC_EEElEEEEENSJ_INS5_IJNS5_IJNS5_IJNSA_ILi8EEESC_NSA_ILi4EEEEEEiEEENS5_IJNS5_IJNSA_ILi16EEESC_SC_EEEiEEEiEEENS5_IJNS5_IJNS5_IJSG_ST_NSA_ILi1024EEEEEENSA_ILi4096EEEEEENS5_IJNS5_IJSB_NSA_ILi512EEENSA_ILi32EEEEEElEEElEEEEEEEESI_NS5_IJlSB_lEEENS4_8TiledMMAINS4_8MMA_AtomIJNS4_4SM904GMMA6SPARSE26GMMA_64x64x32_F32F16F16_SSILNS1C_5MajorE0ELS1F_0ELNS1C_7ScaleInE1ELS1G_1ELNS1C_9SparseSelE0EEEEEENSJ_INS5_IJSB_SB_SB_EEENS5_IJNSA_ILi0EEES1L_S1L_EEEEENS5_IJNS4_10UnderscoreES1O_S1O_EEEEENS4_23SM90_TMA_LOAD_MULTICASTENS4_14ComposedLayoutINS4_7SwizzleILi2ELi4ELi3EEENS4_25smem_sparse_ptr_flag_bitsILi2ELi16EEENSJ_INS5_IJNS5_IJSB_SP_EEENS5_IJSC_S12_EEEEEENS5_IJNS5_IJS1L_SG_EEESM_EEEEEEEvNS4_8identityENS4_13SM90_TMA_LOADENS1S_INS1T_ILi3ELi4ELi3EEENS4_18smem_ptr_flag_bitsILi16EEENSJ_INS5_IJSP_SG_EEENS5_IJSG_SB_EEEEEEEvS24_EENS_8epilogue10collective6detail29Sm90TmaWarpSpecializedAdapterINS2F_15DefaultEpilogueIfNS5_IJSB_llEEES2J_NS2E_6thread17LinearCombinationIfLi1EffLNS2K_9ScaleType4KindE0ELNS_15FloatRoundStyleE2EfEENS1_15EpilogueDefaultEEEEEvvEEEEvNT_6ParamsE,(.L_x_157 - _ZN7cutlass13device_kernelINS_4gemm6kernel13GemmUniversalIN4cute5tupleIJiiiiEEENS1_10collective13CollectiveMmaINS1_40MainloopSm90TmaGmmaWarpSpecializedSparseILi18ENS5_IJNS4_1CILi1EEENSA_ILi2EEESB_EEENS1_32KernelTmaWarpSpecializedPingpongEEENS5_IJNSA_ILi64EEESG_SG_EEENS_6half_tENS5_IJNS4_6LayoutINS5_IJiNS5_IJSC_iEEEiEEENS5_IJlNS5_IJSB_SC_EEElEEEEENSJ_INS5_IJNS5_IJNS5_IJNSA_ILi8EEESC_NSA_ILi4EEEEEEiEEENS5_IJNS5_IJNSA_ILi16EEESC_SC_EEEiEEEiEEENS5_IJNS5_IJNS5_IJSG_ST_NSA_ILi1024EEEEEENSA_ILi4096EEEEEENS5_IJNS5_IJSB_NSA_ILi512EEENSA_ILi32EEEEEElEEElEEEEEEEESI_NS5_IJlSB_lEEENS4_8TiledMMAINS4_8MMA_AtomIJNS4_4SM904GMMA6SPARSE26GMMA_64x64x32_F32F16F16_SSILNS1C_5MajorE0ELS1F_0ELNS1C_7ScaleInE1ELS1G_1ELNS1C_9SparseSelE0EEEEEENSJ_INS5_IJSB_SB_SB_EEENS5_IJNSA_ILi0EEES1L_S1L_EEEEENS5_IJNS4_10UnderscoreES1O_S1O_EEEEENS4_23SM90_TMA_LOAD_MULTICASTENS4_14ComposedLayoutINS4_7SwizzleILi2ELi4ELi3EEENS4_25smem_sparse_ptr_flag_bitsILi2ELi16EEENSJ_INS5_IJNS5_IJSB_SP_EEENS5_IJSC_S12_EEEEEENS5_IJNS5_IJS1L_SG_EEESM_EEEEEEEvNS4_8identityENS4_13SM90_TMA_LOADENS1S_INS1T_ILi3ELi4ELi3EEENS4_18smem_ptr_flag_bitsILi16EEENSJ_INS5_IJSP_SG_EEENS5_IJSG_SB_EEEEEEEvS24_EENS_8epilogue10collective6detail29Sm90TmaWarpSpecializedAdapterINS2F_15DefaultEpilogueIfNS5_IJSB_llEEES2J_NS2E_6thread17LinearCombinationIfLi1EffLNS2K_9ScaleType4KindE0ELNS_15FloatRoundStyleE2EfEENS1_15EpilogueDefaultEEEEEvvEEEEvNT_6ParamsE)
        .other          _ZN7cutlass13device_kernelINS_4gemm6kernel13GemmUniversalIN4cute5tupleIJiiiiEEENS1_10collective13CollectiveMmaINS1_40MainloopSm90TmaGmmaWarpSpecializedSparseILi18ENS5_IJNS4_1CILi1EEENSA_ILi2EEESB_EEENS1_32KernelTmaWarpSpecializedPingpongEEENS5_IJNSA_ILi64EEESG_SG_EEENS_6half_tENS5_IJNS4_6LayoutINS5_IJiNS5_IJSC_iEEEiEEENS5_IJlNS5_IJSB_SC_EEElEEEEENSJ_INS5_IJNS5_IJNS5_IJNSA_ILi8EEESC_NSA_ILi4EEEEEEiEEENS5_IJNS5_IJNSA_ILi16EEESC_SC_EEEiEEEiEEENS5_IJNS5_IJNS5_IJSG_ST_NSA_ILi1024EEEEEENSA_ILi4096EEEEEENS5_IJNS5_IJSB_NSA_ILi512EEENSA_ILi32EEEEEElEEElEEEEEEEESI_NS5_IJlSB_lEEENS4_8TiledMMAINS4_8MMA_AtomIJNS4_4SM904GMMA6SPARSE26GMMA_64x64x32_F32F16F16_SSILNS1C_5MajorE0ELS1F_0ELNS1C_7ScaleInE1ELS1G_1ELNS1C_9SparseSelE0EEEEEENSJ_INS5_IJSB_SB_SB_EEENS5_IJNSA_ILi0EEES1L_S1L_EEEEENS5_IJNS4_10UnderscoreES1O_S1O_EEEEENS4_23SM90_TMA_LOAD_MULTICASTENS4_14ComposedLayoutINS4_7SwizzleILi2ELi4ELi3EEENS4_25smem_sparse_ptr_flag_bitsILi2ELi16EEENSJ_INS5_IJNS5_IJSB_SP_EEENS5_IJSC_S12_EEEEEENS5_IJNS5_IJS1L_SG_EEESM_EEEEEEEvNS4_8identityENS4_13SM90_TMA_LOADENS1S_INS1T_ILi3ELi4ELi3EEENS4_18smem_ptr_flag_bitsILi16EEENSJ_INS5_IJSP_SG_EEENS5_IJSG_SB_EEEEEEEvS24_EENS_8epilogue10collective6detail29Sm90TmaWarpSpecializedAdapterINS2F_15DefaultEpilogueIfNS5_IJSB_llEEES2J_NS2E_6thread17LinearCombinationIfLi1EffLNS2K_9ScaleType4KindE0ELNS_15FloatRoundStyleE2EfEENS1_15EpilogueDefaultEEEEEvvEEEEvNT_6ParamsE,@"STO_CUDA_ENTRY STV_DEFAULT"
_ZN7cutlass13device_kernelINS_4gemm6kernel13GemmUniversalIN4cute5tupleIJiiiiEEENS1_10collective13CollectiveMmaINS1_40MainloopSm90TmaGmmaWarpSpecializedSparseILi18ENS5_IJNS4_1CILi1EEENSA_ILi2EEESB_EEENS1_32KernelTmaWarpSpecializedPingpongEEENS5_IJNSA_ILi64EEESG_SG_EEENS_6half_tENS5_IJNS4_6LayoutINS5_IJiNS5_IJSC_iEEEiEEENS5_IJlNS5_IJSB_SC_EEElEEEEENSJ_INS5_IJNS5_IJNS5_IJNSA_ILi8EEESC_NSA_ILi4EEEEEEiEEENS5_IJNS5_IJNSA_ILi16EEESC_SC_EEEiEEEiEEENS5_IJNS5_IJNS5_IJSG_ST_NSA_ILi1024EEEEEENSA_ILi4096EEEEEENS5_IJNS5_IJSB_NSA_ILi512EEENSA_ILi32EEEEEElEEElEEEEEEEESI_NS5_IJlSB_lEEENS4_8TiledMMAINS4_8MMA_AtomIJNS4_4SM904GMMA6SPARSE26GMMA_64x64x32_F32F16F16_SSILNS1C_5MajorE0ELS1F_0ELNS1C_7ScaleInE1ELS1G_1ELNS1C_9SparseSelE0EEEEEENSJ_INS5_IJSB_SB_SB_EEENS5_IJNSA_ILi0EEES1L_S1L_EEEEENS5_IJNS4_10UnderscoreES1O_S1O_EEEEENS4_23SM90_TMA_LOAD_MULTICASTENS4_14ComposedLayoutINS4_7SwizzleILi2ELi4ELi3EEENS4_25smem_sparse_ptr_flag_bitsILi2ELi16EEENSJ_INS5_IJNS5_IJSB_SP_EEENS5_IJSC_S12_EEEEEENS5_IJNS5_IJS1L_SG_EEESM_EEEEEEEvNS4_8identityENS4_13SM90_TMA_LOADENS1S_INS1T_ILi3ELi4ELi3EEENS4_18smem_ptr_flag_bitsILi16EEENSJ_INS5_IJSP_SG_EEENS5_IJSG_SB_EEEEEEEvS24_EENS_8epilogue10collective6detail29Sm90TmaWarpSpecializedAdapterINS2F_15DefaultEpilogueIfNS5_IJSB_llEEES2J_NS2E_6thread17LinearCombinationIfLi1EffLNS2K_9ScaleType4KindE0ELNS_15FloatRoundStyleE2EfEENS1_15EpilogueDefaultEEEEEvvEEEEvNT_6ParamsE:
[----:B------:R-:W-:Y:S01]  /*0000*/  LDC R1, c[0x0][0x28] ;  /* 0x00000a00ff017b82 */ /* 0x000fe20000000800 */
[----:B------:R-:W0:Y:S01]  /*0010*/  S2R R10, SR_TID.X ;  /* 0x00000000000a7919 */ /* 0x000e220000002100 */
[----:B------:R-:W-:Y:S01]  /*0020*/  ELECT P0, URZ, PT ;  /* 0x00000000003f782f */ /* 0x000fe20003800000 */
[----:B------:R-:W-:Y:S01]  /*0030*/  BSSY B0, `(.L_x_0) ;  /* 0x0000012000007945 */ /* 0x000fe20003800000 */
[--C-:B0-----:R-:W-:Y:S02]  /*0040*/  SHF.R.U32.HI R0, RZ, 0x5, R10.reuse ;  /* 0x00000005ff007819 */ /* 0x101fe4000001160a */
[----:B------:R-:W-:-:S03]  /*0050*/  SHF.R.U32.HI R4, RZ, 0x7, R10 ;  /* 0x00000007ff047819 */ /* 0x000fc6000001160a */
[----:B------:R-:W0:Y:S04]  /*0060*/  SHFL.IDX PT, R2, R0, RZ, 0x1f ;  /* 0x00001fff00027589 */ /* 0x000e2800000e0000 */
[----:B------:R1:W2:Y:S01]  /*0070*/  SHFL.IDX PT, R5, R4, RZ, 0x1f ;  /* 0x00001fff04057589 */ /* 0x0002a200000e0000 */
[----:B0-----:R-:W-:-:S13]  /*0080*/  ISETP.NE.OR P0, PT, R2, RZ, !P0 ;  /* 0x000000ff0200720c */ /* 0x001fda0004705670 */
[----:B-12---:R-:W-:Y:S05]  /*0090*/  @P0 BRA `(.L_x_1) ;  /* 0x00000000002c0947 */ /* 0x006fea0003800000 */
[----:B------:R-:W-:Y:S02]  /*00a0*/  ULDC.64 UR4, c[0x0][0x198] ;  /* 0x0000660000047ab9 */ /* 0x000fe40000000a00 */
[----:B------:R-:W-:Y:S02]  /*00b0*/  UIADD3 UR6, UP0, UR4, 0xf0, URZ ;  /* 0x000000f004067890 */ /* 0x000fe4000ff1e03f */
[----:B------:R-:W-:Y:S02]  /*00c0*/  UIADD3 UR8, UP1, UR4, 0x1f0, URZ ;  /* 0x000001f004087890 */ /* 0x000fe4000ff3e03f */
[----:B------:R-:W-:Y:S02]  /*00d0*/  UIADD3 UR4, UP2, UR4, 0x2f0, URZ ;  /* 0x000002f004047890 */ /* 0x000fe4000ff5e03f */
[----:B------:R-:W-:Y:S02]  /*00e0*/  UIADD3.X UR7, URZ, UR5, URZ, UP0, !UPT ;  /* 0x000000053f077290 */ /* 0x000fe400087fe43f */
[----:B------:R-:W-:-:S02]  /*00f0*/  UIADD3.X UR9, URZ, UR5, URZ, UP1, !UPT ;  /* 0x000000053f097290 */ /* 0x000fc40008ffe43f */
[----:B------:R-:W-:-:S05]  /*0100*/  UIADD3.X UR5, URZ, UR5, URZ, UP2, !UPT ;  /* 0x000000053f057290 */ /* 0x000fca00097fe43f */
[----:B------:R0:W-:Y:S02]  /*0110*/  UTMACCTL.PF [UR6] ;  /* 0x00000000060079b9 */ /* 0x0001e40008040000 */
[----:B------:R0:W-:Y:S02]  /*0120*/  UTMACCTL.PF [UR8] ;  /* 0x00000000080079b9 */ /* 0x0001e40008040000 */
[----:B------:R0:W-:Y:S02]  /*0130*/  UTMACCTL.PF [UR4] ;  /* 0x00000000040079b9 */ /* 0x0001e40008040000 */
[----:B0-----:R-:W-:Y:S01]  /*0140*/  NOP ;  /* 0x0000000000007918 */ /* 0x001fe20000000000 */
.L_x_1:
[----:B------:R-:W-:Y:S05]  /*0150*/  BSYNC B0 ;  /* 0x0000000000007941 */ /* 0x000fea0003800000 */
.L_x_0:
[----:B------:R-:W0:Y:S01]  /*0160*/  SHFL.IDX PT, R6, R0, RZ, 0x1f ;  /* 0x00001fff00067589 */ /* 0x000e2200000e0000 */
[----:B------:R-:W-:Y:S02]  /*0170*/  SHF.R.S32.HI R3, RZ, 0x1f, R10 ;  /* 0x0000001fff037819 */ /* 0x000fe4000001140a */
[----:B0-----:R-:W-:-:S13]  /*0180*/  ISETP.NE.AND P0, PT, R6, RZ, PT ;  /* 0x000000ff0600720c */ /* 0x001fda0003f05270 */
[----:B------:R-:W-:Y:S05]  /*0190*/  @P0 BRA `(.L_x_2) ;  /* 0x0000000000d40947 */ /* 0x000fea0003800000 */
[----:B------:R-:W-:Y:S01]  /*01a0*/  ELECT P0, URZ, PT ;  /* 0x00000000003f782f */ /* 0x000fe20003800000 */
[----:B------:R-:W-:-:S12]  /*01b0*/  BSSY B0, `(.L_x_2) ;  /* 0x0000033000007945 */ /* 0x000fd80003800000 */
[----:B------:R-:W-:Y:S05]  /*01c0*/  @!P0 BRA `(.L_x_3) ;  /* 0x0000000000c48947 */ /* 0x000fea0003800000 */
[----:B------:R-:W0:Y:S01]  /*01d0*/  S2UR UR8, SR_CgaCtaId ;  /* 0x00000000000879c3 */ /* 0x000e220000008800 */
[----:B------:R-:W-:Y:S01]  /*01e0*/  UMOV UR4, 0x400 ;  /* 0x0000040000047882 */ /* 0x000fe20000000000 */
[----:B------:R-:W-:Y:S01]  /*01f0*/  UMOV UR5, 0x1 ;  /* 0x0000000100057882 */ /* 0x000fe20000000000 */
[----:B------:R-:W-:Y:S02]  /*0200*/  UMOV UR6, 0x2 ;  /* 0x0000000200067882 */ /* 0x000fe40000000000 */
[----:B------:R-:W-:-:S04]  /*0210*/  UIADD3 UR6, -UR6, 0x100000, URZ ;  /* 0x0010000006067890 */ /* 0x000fc8000fffe13f */
[----:B------:R-:W-:Y:S02]  /*0220*/  USHF.L.U32 UR7, UR6, 0xb, URZ ;  /* 0x0000000b06077899 */ /* 0x000fe4000800063f */
[----:B------:R-:W-:Y:S02]  /*0230*/  USHF.L.U32 UR6, UR6, 0x1, URZ ;  /* 0x0000000106067899 */ /* 0x000fe4000800063f */
[----:B0-----:R-:W-:Y:S02]  /*0240*/  ULEA UR8, UR8, UR4, 0x18 ;  /* 0x0000000408087291 */ /* 0x001fe4000f8ec03f */
[----:B------:R-:W-:-:S04]  /*0250*/  UIADD3 UR4, -UR5, 0x100000, URZ ;  /* 0x0010000005047890 */ /* 0x000fc8000fffe13f */
[----:B------:R-:W-:Y:S02]  /*0260*/  USHF.L.U32 UR5, UR4, 0xb, URZ ;  /* 0x0000000b04057899 */ /* 0x000fe4000800063f */
[----:B------:R-:W-:Y:S01]  /*0270*/  USHF.L.U32 UR4, UR4, 0x1, URZ ;  /* 0x0000000104047899 */ /* 0x000fe2000800063f */
[----:B------:R-:W0:Y:S11]  /*0280*/  FENCE.VIEW.ASYNC.S ;  /* 0x00000000000073c6 */ /* 0x000e360000000000 */
[----:B0-----:R0:W1:Y:S01]  /*0290*/  SYNCS.EXCH.64 URZ, [UR8], UR4 ;  /* 0x00000004083f75b2 */ /* 0x0010620008000100 */
[----:B------:R0:W2:Y:S01]  /*02a0*/  SYNCS.EXCH.64 URZ, [UR8+0x90], UR6 ;  /* 0x00009006083f75b2 */ /* 0x0000a20008000100 */
[----:B------:R0:W3:Y:S01]  /*02b0*/  SYNCS.EXCH.64 URZ, [UR8+0x8], UR4 ;  /* 0x00000804083f75b2 */ /* 0x0000e20008000100 */
[----:B------:R0:W4:Y:S01]  /*02c0*/  SYNCS.EXCH.64 URZ, [UR8+0x98], UR6 ;  /* 0x00009806083f75b2 */ /* 0x0001220008000100 */
[----:B------:R0:W0:Y:S01]  /*02d0*/  SYNCS.EXCH.64 URZ, [UR8+0x10], UR4 ;  /* 0x00001004083f75b2 */ /* 0x0000220008000100 */
        /* <DEDUP_REMOVED lines=31> */
[----:B-1234-:R-:W-:Y:S01]  /*04d0*/  NOP ;  /* 0x0000000000007918 */ /* 0x01efe20000000000 */
.L_x_3:
[----:B0-----:R-:W-:Y:S05]  /*04e0*/  BSYNC B0 ;  /* 0x0000000000007941 */ /* 0x001fea0003800000 */
.L_x_2:
[----:B------:R-:W0:Y:S01]  /*04f0*/  SHFL.IDX PT, R12, R0, RZ, 0x1f ;  /* 0x00001fff000c7589 */ /* 0x000e2200000e0000 */
[----:B------:R-:W-:Y:S01]  /*0500*/  LEA.HI R3, R3, R10, RZ, 0x7 ;  /* 0x0000000a03037211 */ /* 0x000fe200078f38ff */
[----:B------:R-:W1:Y:S01]  /*0510*/  S2UR UR13, SR_CTAID.X ;  /* 0x00000000000d79c3 */ /* 0x000e620000002500 */
[----:B------:R-:W-:Y:S01]  /*0520*/  ELECT P0, URZ, PT ;  /* 0x00000000003f782f */ /* 0x000fe20003800000 */
[----:B------:R-:W2:Y:S01]  /*0530*/  SHFL.IDX PT, R9, R0, RZ, 0x1f ;  /* 0x00001fff00097589 */ /* 0x000ea200000e0000 */
[----:B------:R-:W-:Y:S02]  /*0540*/  LOP3.LUT R3, R3, 0xffffff80, RZ, 0xc0, !PT ;  /* 0xffffff8003037812 */ /* 0x000fe400078ec0ff */
[----:B------:R-:W-:Y:S01]  /*0550*/  ELECT P1, URZ, PT ;  /* 0x00000000003f782f */ /* 0x000fe20003820000 */
[----:B------:R-:W-:Y:S01]  /*0560*/  NOP ;  /* 0x0000000000007918 */ /* 0x000fe20000000000 */
[----:B------:R-:W3:Y:S01]  /*0570*/  S2R R16, SR_CTAID.Y ;  /* 0x0000000000107919 */ /* 0x000ee20000002600 */
[----:B------:R-:W-:Y:S01]  /*0580*/  ULDC UR4, c[0x0][0x150] ;  /* 0x0000540000047ab9 */ /* 0x000fe20000000800 */
[----:B------:R-:W-:Y:S01]  /*0590*/  IMAD.IADD R11, R10, 0x1, -R3 ;  /* 0x000000010a0b7824 */ /* 0x000fe200078e0a03 */
[----:B------:R-:W4:Y:S01]  /*05a0*/  LDC R25, c[0x0][0x148] ;  /* 0x00005200ff197b82 */ /* 0x000f220000000800 */
[----:B------:R3:W5:Y:S01]  /*05b0*/  SHFL.IDX PT, R13, R4, RZ, 0x1f ;  /* 0x00001fff040d7589 */ /* 0x00076200000e0000 */
[----:B------:R-:W-:Y:S01]  /*05c0*/  UMOV UR11, 0x80 ;  /* 0x00000080000b7882 */ /* 0x000fe20000000000 */
[----:B------:R-:W-:Y:S01]  /*05d0*/  NOP ;  /* 0x0000000000007918 */ /* 0x000fe20000000000 */
[----:B------:R-:W-:Y:S01]  /*05e0*/  SHF.R.S32.HI R24, RZ, 0x1f, R11 ;  /* 0x0000001fff187819 */ /* 0x000fe2000001140b */
[C---:B------:R-:W-:Y:S01]  /*05f0*/  VIADD R40, R5.reuse, 0xffffffff ;  /* 0xffffffff05287836 */ /* 0x040fe20000000000 */
[----:B------:R-:W-:-:S02]  /*0600*/  ISETP.NE.AND P2, PT, R5, RZ, PT ;  /* 0x000000ff0500720c */ /* 0x000fc40003f45270 */
[----:B------:R-:W-:Y:S02]  /*0610*/  LEA.HI R3, R24, R11, RZ, 0x3 ;  /* 0x0000000b18037211 */ /* 0x000fe400078f18ff */
[----:B------:R-:W-:Y:S02]  /*0620*/  ISETP.GE.U32.AND P5, PT, R40, 0x2, PT ;  /* 0x000000022800780c */ /* 0x000fe40003fa6070 */
[--C-:B------:R-:W-:Y:S02]  /*0630*/  SHF.R.S32.HI R7, RZ, 0x3, R3.reuse ;  /* 0x00000003ff077819 */ /* 0x100fe40000011403 */
[----:B0-----:R-:W-:Y:S02]  /*0640*/  ISETP.NE.OR P0, PT, R12, RZ, !P0 ;  /* 0x000000ff0c00720c */ /* 0x001fe40004705670 */
[----:B------:R-:W-:Y:S01]  /*0650*/  SHF.R.S32.HI R8, RZ, 0x1f, R3 ;  /* 0x0000001fff087819 */ /* 0x000fe20000011403 */
[----:B------:R-:W0:Y:S01]  /*0660*/  LDC R12, c[0x0][0x140] ;  /* 0x00005000ff0c7b82 */ /* 0x000e220000000800 */
[----:B--2---:R-:W-:-:S02]  /*0670*/  ISETP.NE.OR P1, PT, R9, RZ, !P1 ;  /* 0x000000ff0900720c */ /* 0x004fc40004f25670 */
[----:B------:R-:W-:Y:S02]  /*0680*/  LEA.HI R8, R8, R7, RZ, 0x2 ;  /* 0x0000000708087211 */ /* 0x000fe400078f10ff */
[----:B-1----:R-:W-:Y:S02]  /*0690*/  I2FP.F32.U32 R0, UR13 ;  /* 0x0000000d00007c45 */ /* 0x002fe40008201000 */
[----:B------:R-:W-:Y:S01]  /*06a0*/  LOP3.LUT R8, R8, 0xfffffffc, RZ, 0xc0, !PT ;  /* 0xfffffffc08087812 */ /* 0x000fe200078ec0ff */
[----:B------:R-:W1:Y:S01]  /*06b0*/  LDC R9, c[0x0][0x144] ;  /* 0x00005100ff097b82 */ /* 0x000e620000000800 */
[----:B------:R-:W-:Y:S01]  /*06c0*/  SHF.R.S32.HI R3, RZ, 0x1f, R2 ;  /* 0x0000001fff037819 */ /* 0x000fe20000011402 */
[----:B------:R-:W-:Y:S01]  /*06d0*/  VOTEU.ALL UP0, P0 ;  /* 0x00000000003f7886 */ /* 0x000fe20000000000 */
[----:B------:R-:W-:Y:S01]  /*06e0*/  FMUL R0, R0, UR4 ;  /* 0x0000000400007c20 */ /* 0x000fe20008400000 */
[----:B---3--:R-:W-:Y:S01]  /*06f0*/  I2FP.F32.U32 R4, R16 ;  /* 0x0000001000047245 */ /* 0x008fe20000201000 */
[----:B------:R-:W-:Y:S01]  /*0700*/  ULDC UR4, c[0x0][0x154] ;  /* 0x0000550000047ab9 */ /* 0x000fe20000000800 */
[----:B------:R-:W-:Y:S01]  /*0710*/  VOTEU.ALL UP1, P1 ;  /* 0x00000000003f7886 */ /* 0x000fe20000820000 */
[----:B------:R-:W-:Y:S01]  /*0720*/  IMAD.IADD R8, R7, 0x1, -R8 ;  /* 0x0000000107087824 */ /* 0x000fe200078e0a08 */
[----:B------:R-:W2:Y:S01]  /*0730*/  @!UP0 S2UR UR7, SR_CgaCtaId ;  /* 0x00000000000789c3 */ /* 0x000ea20000008800 */
[----:B------:R-:W-:Y:S01]  /*0740*/  SHF.R.S32.HI R7, RZ, 0x1f, R6 ;  /* 0x0000001fff077819 */ /* 0x000fe20000011406 */
[----:B------:R-:W-:Y:S01]  /*0750*/  FMUL R4, R4, UR4 ;  /* 0x0000000404047c20 */ /* 0x000fe20008400000 */
[----:B------:R-:W-:Y:S01]  /*0760*/  LEA.HI R3, R3, R2, RZ, 0x2 ;  /* 0x0000000203037211 */ /* 0x000fe200078f10ff */
[----:B------:R-:W3:Y:S01]  /*0770*/  F2I.U32.TRUNC.NTZ R0, R0 ;  /* 0x0000000000007305 */ /* 0x000ee2000020f000 */
[----:B------:R-:W-:Y:S01]  /*0780*/  LEA.HI R7, R7, R6, RZ, 0x2 ;  /* 0x0000000607077211 */ /* 0x000fe200078f10ff */
[----:B------:R-:W-:Y:S01]  /*0790*/  UMOV UR4, 0x20 ;  /* 0x0000002000047882 */ /* 0x000fe20000000000 */
[----:B------:R-:W-:Y:S01]  /*07a0*/  LOP3.LUT R3, R3, 0xfffffffc, RZ, 0xc0, !PT ;  /* 0xfffffffc03037812 */ /* 0x000fe200078ec0ff */
[----:B------:R-:W5:Y:S01]  /*07b0*/  @!UP1 S2UR UR10, SR_CgaCtaId ;  /* 0x00000000000a99c3 */ /* 0x000f620000008800 */
[----:B------:R-:W-:Y:S01]  /*07c0*/  LOP3.LUT R7, R7, 0x3ffffffc, RZ, 0xc0, !PT ;  /* 0x3ffffffc07077812 */ /* 0x000fe200078ec0ff */
[----:B------:R-:W-:Y:S01]  /*07d0*/  @!UP0 UMOV UR6, 0x400 ;  /* 0x0000040000068882 */ /* 0x000fe20000000000 */
[----:B------:R-:W-:-:S04]  /*07e0*/  @!UP0 UIADD3 UR4, -UR4, 0x100000, URZ ;  /* 0x0010000004048890 */ /* 0x000fc8000fffe13f */
[----:B------:R-:W-:Y:S02]  /*07f0*/  @!UP0 USHF.L.U32 UR5, UR4, 0xb, URZ ;  /* 0x0000000b04058899 */ /* 0x000fe4000800063f */
[----:B------:R-:W-:Y:S01]  /*0800*/  @!UP0 USHF.L.U32 UR4, UR4, 0x1, URZ ;  /* 0x0000000104048899 */ /* 0x000fe2000800063f */
[----:B------:R-:W4:Y:S01]  /*0810*/  F2I.U32.TRUNC.NTZ R4, R4 ;  /* 0x0000000400047305 */ /* 0x000f22000020f000 */
[----:B------:R-:W-:Y:S01]  /*0820*/  IMAD.IADD R22, R2, 0x1, -R3 ;  /* 0x0000000102167824 */ /* 0x000fe200078e0a03 */
[----:B------:R-:W-:Y:S01]  /*0830*/  @!UP1 UMOV UR9, 0x400 ;  /* 0x0000040000099882 */ /* 0x000fe20000000000 */
[----:B------:R-:W-:Y:S01]  /*0840*/  IMAD.IADD R7, R6, 0x1, -R7 ;  /* 0x0000000106077824 */ /* 0x000fe200078e0a07 */
[----:B0-----:R-:W-:Y:S01]  /*0850*/  ISETP.EQ.U32.AND P3, PT, R12, 0x1, PT ;  /* 0x000000010c00780c */ /* 0x001fe20003f62070 */
[----:B------:R-:W-:Y:S01]  /*0860*/  VOTEU.ALL UP2, P1 ;  /* 0x00000000003f7886 */ /* 0x000fe20000840000 */
[----:B------:R-:W-:Y:S01]  /*0870*/  VOTEU.ALL UP3, P1 ;  /* 0x00000000003f7886 */ /* 0x000fe20000860000 */
[----:B------:R-:W-:Y:S01]  /*0880*/  IMAD R7, R7, 0x4, R8 ;  /* 0x0000000407077824 */ /* 0x000fe200078e0208 */
[----:B------:R-:W-:Y:S01]  /*0890*/  VOTEU.ALL UP4, P1 ;  /* 0x00000000003f7886 */ /* 0x000fe20000880000 */
[----:B------:R-:W-:Y:S01]  /*08a0*/  VOTEU.ALL UP5, P1 ;  /* 0x00000000003f7886 */ /* 0x000fe200008a0000 */
[----:B------:R-:W-:Y:S01]  /*08b0*/  ISETP.NE.AND P1, PT, R22, 0x3, PT ;  /* 0x000000031600780c */ /* 0x000fe20003f25270 */
[----:B------:R-:W-:Y:S01]  /*08c0*/  IMAD.SHL.U32 R12, R7, 0x4, RZ ;  /* 0x00000004070c7824 */ /* 0x000fe200078e00ff */
[----:B--2---:R-:W-:Y:S01]  /*08d0*/  @!UP0 ULEA UR8, UR7, UR6, 0x18 ;  /* 0x0000000607088291 */ /* 0x004fe2000f8ec03f */
[----:B---3--:R-:W-:Y:S01]  /*08e0*/  IMAD.MOV R0, RZ, RZ, -R0 ;  /* 0x000000ffff007224 */ /* 0x008fe200078e0a00 */
[----:B------:R-:W-:-:S04]  /*08f0*/  @!UP1 UIADD3 UR6, -UR11, 0x100000, URZ ;  /* 0x001000000b069890 */ /* 0x000fc8000fffe13f */
[----:B------:R-:W-:Y:S02]  /*0900*/  @!UP1 USHF.L.U32 UR7, UR6, 0xb, URZ ;  /* 0x0000000b06079899 */ /* 0x000fe4000800063f */
[----:B------:R-:W-:Y:S01]  /*0910*/  @!UP1 USHF.L.U32 UR6, UR6, 0x1, URZ ;  /* 0x0000000106069899 */ /* 0x000fe2000800063f */
[----:B----4-:R-:W-:Y:S01]  /*0920*/  IMAD.MOV R26, RZ, RZ, -R4 ;  /* 0x000000ffff1a7224 */ /* 0x010fe200078e0a04 */
[----:B------:R-:W-:Y:S01]  /*0930*/  VOTEU.ALL UP0, P0 ;  /* 0x00000000003f7886 */ /* 0x000fe20000000000 */
[----:B------:R-:W-:Y:S01]  /*0940*/  LOP3.LUT R12, R7, 0xc, R12, 0x78, !PT ;  /* 0x0000000c070c7812 */ /* 0x000fe200078e780c */
[----:B-1----:R-:W-:Y:S01]  /*0950*/  IMAD R23, R9, R0, UR13 ;  /* 0x0000000d09177e24 */ /* 0x002fe2000f8e0200 */
[----:B------:R-:W-:Y:S01]  /*0960*/  ISETP.EQ.OR P1, PT, R22, RZ, !P1 ;  /* 0x000000ff1600720c */ /* 0x000fe20004f22670 */
[----:B-----5:R-:W-:Y:S01]  /*0970*/  @!UP1 ULEA UR9, UR10, UR9, 0x18 ;  /* 0x000000090a099291 */ /* 0x020fe2000f8ec03f */
[----:B------:R-:W-:Y:S01]  /*0980*/  IMAD R3, R25, R26, R16 ;  /* 0x0000001a19037224 */ /* 0x000fe200078e0210 */
[----:B------:R-:W-:Y:S01]  /*0990*/  VOTEU.ALL UP1, P0 ;  /* 0x00000000003f7886 */ /* 0x000fe20000020000 */
[----:B------:R-:W-:Y:S01]  /*09a0*/  LOP3.LUT P0, RZ, R11, 0x7, RZ, 0xc0, !PT ;  /* 0x000000070bff7812 */ /* 0x000fe2000780c0ff */
[----:B------:R-:W0:Y:S02]  /*09b0*/  FENCE.VIEW.ASYNC.S ;  /* 0x00000000000073c6 */ /* 0x000e240000000000 */
[----:B0-----:R0:W1:Y:S01]  /*09c0*/  @!UP0 SYNCS.EXCH.64 URZ, [UR8+0x150], UR4 ;  /* 0x00015004083f85b2 */ /* 0x0010620008000100 */
[----:B------:R-:W-:-:S02]  /*09d0*/  ISETP.EQ.AND P1, PT, R5, RZ, P1 ;  /* 0x000000ff0500720c */ /* 0x000fc40000f22270 */
[----:B------:R-:W-:Y:S02]  /*09e0*/  ISETP.NE.AND P4, PT, R3, R12, PT ;  /* 0x0000000c0300720c */ /* 0x000fe40003f85270 */
[----:B------:R-:W-:Y:S02]  /*09f0*/  ISETP.LT.U32.AND P0, PT, R12, 0x2, !P0 ;  /* 0x000000020c00780c */ /* 0x000fe40004701070 */
[----:B------:R-:W-:Y:S02]  /*0a00*/  ISETP.EQ.OR P4, PT, R23, RZ, !P4 ;  /* 0x000000ff1700720c */ /* 0x000fe40006782670 */
[----:B------:R-:W-:Y:S02]  /*0a10*/  SEL R7, RZ, 0x1, !P1 ;  /* 0x00000001ff077807 */ /* 0x000fe40004800000 */
[----:B------:R-:W-:Y:S02]  /*0a20*/  R2UR UR12, R13 ;  /* 0x000000000d0c72ca */ /* 0x000fe400000e0000 */
[----:B------:R-:W-:-:S02]  /*0a30*/  PLOP3.LUT P0, PT, P0, P4, PT, 0x80, 0x0 ;  /* 0x000000000000781c */ /* 0x000fc40000709070 */
[----:B------:R-:W-:Y:S01]  /*0a40*/  SEL R7, R7, 0x2, P5 ;  /* 0x0000000207077807 */ /* 0x000fe20002800000 */
[----:B------:R0:W2:Y:S01]  /*0a50*/  @!UP1 SYNCS.EXCH.64 URZ, [UR8+0x158], UR4 ;  /* 0x00015804083f95b2 */ /* 0x0000a20008000100 */
[----:B------:R-:W-:Y:S01]  /*0a60*/  NOP ;  /* 0x0000000000007918 */ /* 0x000fe20000000000 */
[----:B------:R0:W3:Y:S01]  /*0a70*/  @!UP2 SYNCS.EXCH.64 URZ, [UR9+0x130], UR6 ;  /* 0x00013006093fa5b2 */ /* 0x0000e20008000100 */
[----:B------:R0:W4:Y:S01]  /*0a80*/  @!UP3 SYNCS.EXCH.64 URZ, [UR9+0x138], UR6 ;  /* 0x00013806093fb5b2 */ /* 0x0001220008000100 */
[----:B------:R0:W0:Y:S01]  /*0a90*/  @!UP4 SYNCS.EXCH.64 URZ, [UR9+0x140], UR6 ;  /* 0x00014006093fc5b2 */ /* 0x0000220008000100 */
[----:B------:R0:W0:Y:S01]  /*0aa0*/  @!UP5 SYNCS.EXCH.64 URZ, [UR9+0x148], UR6 ;  /* 0x00014806093fd5b2 */ /* 0x0000220008000100 */
[----:B------:R-:W-:Y:S01]  /*0ab0*/  NOP ;  /* 0x0000000000007918 */ /* 0x000fe20000000000 */
[----:B------:R-:W-:Y:S05]  /*0ac0*/  @!P3 BRA `(.L_x_4) ;  /* 0x000000000008b947 */ /* 0x000fea0003800000 */
[----:B01234-:R-:W-:Y:S01]  /*0ad0*/  UCGABAR_ARV ;  /* 0x00000000000079c7 */ /* 0x01ffe20008000000 */
[----:B------:R-:W-:Y:S05]  /*0ae0*/  BRA `(.L_x_5) ;  /* 0x0000000000047947 */ /* 0x000fea0003800000 */
.L_x_4:
[----:B01234-:R-:W-:Y:S01]  /*0af0*/  NOP ;  /* 0x0000000000007918 */ /* 0x01ffe20000000000 */
.L_x_5:
[----:B------:R-:W-:Y:S01]  /*0b00*/  ULDC.64 UR4, c[0x0][0x698] ;  /* 0x0001a60000047ab9 */ /* 0x000fe20000000a00 */
[----:B------:R-:W-:Y:S01]  /*0b10*/  ULDC.64 UR18, c[0x0][0x208] ;  /* 0x0000820000127ab9 */ /* 0x000fe20000000a00 */
[----:B------:R-:W-:-:S04]  /*0b20*/  ISETP.NE.U32.AND P1, PT, RZ, UR4, PT ;  /* 0x00000004ff007c0c */ /* 0x000fc8000bf25070 */
[----:B------:R-:W-:-:S13]  /*0b30*/  ISETP.NE.AND.EX P1, PT, RZ, UR5, PT, P1 ;  /* 0x00000005ff007c0c */ /* 0x000fda000bf25310 */
[----:B------:R-:W-:Y:S05]  /*0b40*/  @!P1 BRA `(.L_x_6) ;  /* 0x00000000001c9947 */ /* 0x000fea0003800000 */
[----:B------:R-:W0:Y:S02]  /*0b50*/  LDC.64 R2, c[0x0][0x698] ;  /* 0x0001a600ff027b82 */ /* 0x000e240000000a00 */
[----:B0-----:R-:W2:Y:S02]  /*0b60*/  LDG.E.64 R2, desc[UR18][R2.64] ;  /* 0x0000001202027981 */ /* 0x001ea4000c1e1b00 */
[----:B--2---:R-:W-:-:S04]  /*0b70*/  ISETP.NE.U32.AND P1, PT, R2, RZ, PT ;  /* 0x000000ff0200720c */ /* 0x004fc80003f25070 */
[----:B------:R-:W-:-:S13]  /*0b80*/  ISETP.NE.AND.EX P1, PT, R3, RZ, PT, P1 ;  /* 0x000000ff0300720c */ /* 0x000fda0003f25310 */
[----:B------:R-:W-:Y:S05]  /*0b90*/  @!P1 BRA `(.L_x_6) ;  /* 0x0000000000089947 */ /* 0x000fea0003800000 */
[----:B------:R0:W5:Y:S01]  /*0ba0*/  LD.E R13, desc[UR18][R2.64] ;  /* 0x00000012020d7980 */ /* 0x000162000c101900 */
[----:B------:R-:W-:Y:S05]  /*0bb0*/  BRA `(.L_x_7) ;  /* 0x0000000000207947 */ /* 0x000fea0003800000 */
.L_x_6:
[----:B------:R-:W-:Y:S02]  /*0bc0*/  ULDC.64 UR4, c[0x0][0x688] ;  /* 0x0001a20000047ab9 */ /* 0x000fe40000000a00 */
[----:B------:R-:W-:-:S04]  /*0bd0*/  ISETP.NE.U32.AND P1, PT, RZ, UR4, PT ;  /* 0x00000004ff007c0c */ /* 0x000fc8000bf25070 */
[----:B------:R-:W-:-:S13]  /*0be0*/  ISETP.NE.AND.EX P1, PT, RZ, UR5, PT, P1 ;  /* 0x00000005ff007c0c */ /* 0x000fda000bf25310 */
[----:B------:R-:W-:Y:S05]  /*0bf0*/  @!P1 BRA `(.L_x_8) ;  /* 0x00000000000c9947 */ /* 0x000fea0003800000 */
[----:B------:R-:W0:Y:S02]  /*0c00*/  LDC.64 R2, c[0x0][0x688] ;  /* 0x0001a200ff027b82 */ /* 0x000e240000000a00 */
[----:B0-----:R1:W5:Y:S01]  /*0c10*/  LDG.E R13, desc[UR18][R2.64] ;  /* 0x00000012020d7981 */ /* 0x001362000c1e1900 */
[----:B------:R-:W-:Y:S05]  /*0c20*/  BRA `(.L_x_7) ;  /* 0x0000000000047947 */ /* 0x000fea0003800000 */
.L_x_8:
[----:B------:R-:W2:Y:S02]  /*0c30*/  LDC R13, c[0x0][0x680] ;  /* 0x0001a000ff0d7b82 */ /* 0x000ea40000000800 */
.L_x_7:
[----:B------:R-:W-:Y:S02]  /*0c40*/  ULDC.64 UR4, c[0x0][0x6a0] ;  /* 0x0001a80000047ab9 */ /* 0x000fe40000000a00 */
[----:B------:R-:W-:-:S04]  /*0c50*/  ISETP.NE.U32.AND P1, PT, RZ, UR4, PT ;  /* 0x00000004ff007c0c */ /* 0x000fc8000bf25070 */
[----:B------:R-:W-:-:S13]  /*0c60*/  ISETP.NE.AND.EX P1, PT, RZ, UR5, PT, P1 ;  /* 0x00000005ff007c0c */ /* 0x000fda000bf25310 */
[----:B------:R-:W-:Y:S05]  /*0c70*/  @!P1 BRA `(.L_x_9) ;  /* 0x00000000001c9947 */ /* 0x000fea0003800000 */
[----:B01----:R-:W0:Y:S02]  /*0c80*/  LDC.64 R2, c[0x0][0x6a0] ;  /* 0x0001a800ff027b82 */ /* 0x003e240000000a00 */
[----:B0-----:R-:W3:Y:S02]  /*0c90*/  LDG.E.64 R2, desc[UR18][R2.64] ;  /* 0x0000001202027981 */ /* 0x001ee4000c1e1b00 */
[----:B---3--:R-:W-:-:S04]  /*0ca0*/  ISETP.NE.U32.AND P1, PT, R2, RZ, PT ;  /* 0x000000ff0200720c */ /* 0x008fc80003f25070 */
[----:B------:R-:W-:-:S13]  /*0cb0*/  ISETP.NE.AND.EX P1, PT, R3, RZ, PT, P1 ;  /* 0x000000ff0300720c */ /* 0x000fda0003f25310 */
[----:B------:R-:W-:Y:S05]  /*0cc0*/  @!P1 BRA `(.L_x_9) ;  /* 0x0000000000089947 */ /* 0x000fea0003800000 */
[----:B------:R0:W5:Y:S01]  /*0cd0*/  LD.E R14, desc[UR18][R2.64] ;  /* 0x00000012020e7980 */ /* 0x000162000c101900 */
[----:B------:R-:W-:Y:S05]  /*0ce0*/  BRA `(.L_x_10) ;  /* 0x0000000000207947 */ /* 0x000fea0003800000 */
.L_x_9:
[----:B------:R-:W-:Y:S02]  /*0cf0*/  ULDC.64 UR4, c[0x0][0x690] ;  /* 0x0001a40000047ab9 */ /* 0x000fe40000000a00 */
[----:B------:R-:W-:-:S04]  /*0d00*/  ISETP.NE.U32.AND P1, PT, RZ, UR4, PT ;  /* 0x00000004ff007c0c */ /* 0x000fc8000bf25070 */
[----:B------:R-:W-:-:S13]  /*0d10*/  ISETP.NE.AND.EX P1, PT, RZ, UR5, PT, P1 ;  /* 0x00000005ff007c0c */ /* 0x000fda000bf25310 */
[----:B------:R-:W-:Y:S05]  /*0d20*/  @!P1 BRA `(.L_x_11) ;  /* 0x00000000000c9947 */ /* 0x000fea0003800000 */
[----:B------:R-:W3:Y:S02]  /*0d30*/  LDC.64 R14, c[0x0][0x690] ;  /* 0x0001a400ff0e7b82 */ /* 0x000ee40000000a00 */
[----:B---3--:R3:W5:Y:S01]  /*0d40*/  LDG.E R14, desc[UR18][R14.64] ;  /* 0x000000120e0e7981 */ /* 0x008762000c1e1900 */
[----:B------:R-:W-:Y:S05]  /*0d50*/  BRA `(.L_x_10) ;  /* 0x0000000000047947 */ /* 0x000fea0003800000 */
.L_x_11:
[----:B------:R-:W4:Y:S02]  /*0d60*/  LDC R14, c[0x0][0x684] ;  /* 0x0001a100ff0e7b82 */ /* 0x000f240000000800 */
.L_x_10:
[----:B------:R-:W1:Y:S01]  /*0d70*/  LDC R0, c[0x0][0x75c] ;  /* 0x0001d700ff007b82 */ /* 0x000e620000000800 */
[----:B------:R-:W-:Y:S01]  /*0d80*/  ULDC UR8, c[0x0][0x604] ;  /* 0x0001810000087ab9 */ /* 0x000fe20000000800 */
[----:B------:R-:W-:Y:S01]  /*0d90*/  ISETP.NE.AND P1, PT, R5, 0x2, PT ;  /* 0x000000020500780c */ /* 0x000fe20003f25270 */
[----:B------:R-:W-:Y:S01]  /*0da0*/  UIADD3 UR8, UR8, 0x1f, URZ ;  /* 0x0000001f08087890 */ /* 0x000fe2000fffe03f */
[----:B------:R-:W-:Y:S01]  /*0db0*/  IMAD.U32 R4, RZ, RZ, UR13 ;  /* 0x0000000dff047e24 */ /* 0x000fe2000f8e00ff */
[----:B------:R-:W-:Y:S01]  /*0dc0*/  UMOV UR5, URZ ;  /* 0x0000003f00057c82 */ /* 0x000fe20008000000 */
[----:B------:R-:W-:Y:S01]  /*0dd0*/  UMOV UR4, URZ ;  /* 0x0000003f00047c82 */ /* 0x000fe20008000000 */
[----:B------:R-:W-:Y:S01]  /*0de0*/  USHF.R.S32.HI UR9, URZ, 0x1f, UR8 ;  /* 0x0000001f3f097899 */ /* 0x000fe20008011408 */
[----:B------:R-:W-:-:S03]  /*0df0*/  ULDC.64 UR10, c[0x0][0x750] ;  /* 0x0001d400000a7ab9 */ /* 0x000fc60000000a00 */
[----:B------:R-:W-:Y:S01]  /*0e00*/  ULEA.HI UR9, UR9, UR8, URZ, 0x5 ;  /* 0x0000000809097291 */ /* 0x000fe2000f8f283f */
[----:B-1----:R-:W-:-:S13]  /*0e10*/  ISETP.NE.AND P4, PT, R0, 0x1, PT ;  /* 0x000000010000780c */ /* 0x002fda0003f85270 */
[----:B0-----:R-:W0:Y:S01]  /*0e20*/  @P4 LDC R3, c[0x0][0x10] ;  /* 0x00000400ff034b82 */ /* 0x001e220000000800 */
[----:B------:R-:W-:Y:S02]  /*0e30*/  @P4 IMAD.MOV.U32 R17, RZ, RZ, RZ ;  /* 0x000000ffff114224 */ /* 0x000fe400078e00ff */
[----:B------:R-:W-:-:S05]  /*0e40*/  @P4 IMAD.MOV.U32 R5, RZ, RZ, RZ ;  /* 0x000000ffff054224 */ /* 0x000fca00078e00ff */
[----:B------:R-:W1:Y:S01]  /*0e50*/  @!P4 LDC R9, c[0x0][0xc] ;  /* 0x00000300ff09cb82 */ /* 0x000e620000000800 */
[----:B------:R-:W-:Y:S01]  /*0e60*/  ULDC UR6, c[0x0][0xc] ;  /* 0x0000030000067ab9 */ /* 0x000fe20000000800 */
[----:B------:R-:W-:Y:S02]  /*0e70*/  ULDC UR7, c[0x0][0x10] ;  /* 0x0000040000077ab9 */ /* 0x000fe40000000800 */
[----:B------:R-:W-:-:S04]  /*0e80*/  UIMAD.WIDE.U32 UR6, UR6, UR7, URZ ;  /* 0x00000007060672a5 */ /* 0x000fc8000f8e003f */
[----:B------:R-:W3:Y:S01]  /*0e90*/  LDC R8, c[0x0][0x14] ;  /* 0x00000500ff087b82 */ /* 0x000ee20000000800 */
[----:B0-----:R-:W-:-:S04]  /*0ea0*/  @P4 IMAD.WIDE.U32 R2, R3, UR13, R16 ;  /* 0x0000000d03024c25 */ /* 0x001fc8000f8e0010 */
[----:B------:R-:W-:Y:S02]  /*0eb0*/  @P4 IMAD.IADD R3, R3, 0x1, R5 ;  /* 0x0000000103034824 */ /* 0x000fe400078e0205 */
[----:B------:R-:W-:Y:S02]  /*0ec0*/  IMAD.MOV.U32 R5, RZ, RZ, RZ ;  /* 0x000000ffff057224 */ /* 0x000fe400078e00ff */
[----:B-1----:R-:W-:-:S04]  /*0ed0*/  @!P4 IMAD.WIDE.U32 R4, R16, R9, R4 ;  /* 0x000000091004c225 */ /* 0x002fc800078e0004 */
[----:B------:R-:W-:Y:S02]  /*0ee0*/  @!P4 IMAD.MOV.U32 R2, RZ, RZ, R4 ;  /* 0x000000ffff02c224 */ /* 0x000fe400078e0004 */
[C---:B---3--:R-:W-:Y:S02]  /*0ef0*/  IMAD R15, R8.reuse, UR7, RZ ;  /* 0x00000007080f7c24 */ /* 0x048fe4000f8e02ff */
[----:B------:R-:W-:Y:S01]  /*0f00*/  IMAD.WIDE.U32 R8, R8, UR6, RZ ;  /* 0x0000000608087c25 */ /* 0x000fe2000f8e00ff */
[----:B------:R-:W-:-:S03]  /*0f10*/  USHF.R.S32.HI UR6, URZ, 0x5, UR9 ;  /* 0x000000053f067899 */ /* 0x000fc60008011409 */
[----:B------:R-:W-:Y:S02]  /*0f20*/  @!P4 IMAD.MOV.U32 R3, RZ, RZ, R5 ;  /* 0x000000ffff03c224 */ /* 0x000fe400078e0005 */
[----:B------:R-:W-:Y:S01]  /*0f30*/  IMAD.IADD R0, R9, 0x1, R15 ;  /* 0x0000000109007824 */ /* 0x000fe200078e020f */
[----:B------:R-:W-:Y:S06]  /*0f40*/  @P1 BRA `(.L_x_12) ;  /* 0x0000000000201947 */ /* 0x000fec0003800000 */
[----:B------:R-:W-:Y:S01]  /*0f50*/  UISETP.GE.U32.AND UP0, UPT, UR6, 0x12, UPT ;  /* 0x000000120600788c */ /* 0x000fe2000bf06070 */
[----:B------:R-:W-:Y:S01]  /*0f60*/  IADD3 R2, P1, R2, R8, RZ ;  /* 0x0000000802027210 */ /* 0x000fe20007f3e0ff */
[----:B------:R-:W-:-:S04]  /*0f70*/  UIMAD.WIDE.U32 UR4, UR6, 0x38e38e39, URZ ;  /* 0x38e38e39060478a5 */ /* 0x000fc8000f8e003f */
[----:B------:R-:W-:Y:S01]  /*0f80*/  USHF.R.U32.HI UR5, URZ, 0x2, UR5 ;  /* 0x000000023f057899 */ /* 0x000fe20008011605 */
[----:B------:R-:W-:Y:S02]  /*0f90*/  IMAD.X R3, R0, 0x1, R3, P1 ;  /* 0x0000000100037824 */ /* 0x000fe400008e0603 */
[----:B------:R-:W-:Y:S02]  /*0fa0*/  UMOV UR4, URZ ;  /* 0x0000003f00047c82 */ /* 0x000fe40008000000 */
[----:B------:R-:W-:Y:S02]  /*0fb0*/  @UP0 ULOP3.LUT UR4, UR5, 0x1, URZ, 0xc0, !UPT ;  /* 0x0000000105040892 */ /* 0x000fe4000f8ec03f */
[----:B------:R-:W-:-:S12]  /*0fc0*/  UIMAD UR5, UR5, -0x12, UR6 ;  /* 0xffffffee050578a4 */ /* 0x000fd8000f8e0206 */
.L_x_12:
[----:B------:R-:W-:Y:S01]  /*0fd0*/  ISETP.GE.U32.AND P1, PT, R2, UR10, PT ;  /* 0x0000000a02007c0c */ /* 0x000fe2000bf26070 */
[----:B------:R-:W-:Y:S01]  /*0fe0*/  IMAD.MOV.U32 R6, RZ, RZ, -0x1 ;  /* 0xffffffffff067424 */ /* 0x000fe200078e00ff */
[----:B------:R-:W-:Y:S01]  /*0ff0*/  PRMT R15, RZ, 0x7610, R15 ;  /* 0x00007610ff0f7816 */ /* 0x000fe2000000000f */
[----:B------:R-:W-:Y:S01]  /*1000*/  IMAD.MOV.U32 R4, RZ, RZ, -0x1 ;  /* 0xffffffffff047424 */ /* 0x000fe200078e00ff */
[----:B------:R-:W-:Y:S01]  /*1010*/  ISETP.GE.U32.AND.EX P1, PT, R3, UR11, PT, P1 ;  /* 0x0000000b03007c0c */ /* 0x000fe2000bf26110 */
[----:B------:R-:W-:-:S12]  /*1020*/  IMAD.MOV.U32 R5, RZ, RZ, -0x1 ;  /* 0xffffffffff057424 */ /* 0x000fd800078e00ff */
[----:B------:R-:W-:Y:S05]  /*1030*/  @P1 BRA `(.L_x_13) ;  /* 0x0000000400241947 */ /* 0x000fea0003800000 */
[----:B------:R-:W0:Y:S01]  /*1040*/  LDC.64 R28, c[0x0][0x728] ;  /* 0x0001ca00ff1c7b82 */ /* 0x000e220000000a00 */
[----:B------:R-:W-:Y:S02]  /*1050*/  IMAD.MOV.U32 R4, RZ, RZ, R2 ;  /* 0x000000ffff047224 */ /* 0x000fe400078e0002 */
[----:B------:R-:W-:-:S05]  /*1060*/  IMAD.MOV.U32 R5, RZ, RZ, R3 ;  /* 0x000000ffff057224 */ /* 0x000fca00078e0003 */
[----:B------:R-:W1:Y:S08]  /*1070*/  LDC R6, c[0x0][0x730] ;  /* 0x0001cc00ff067b82 */ /* 0x000e700000000800 */
[----:B------:R-:W3:Y:S01]  /*1080*/  LDC.64 R30, c[0x0][0x720] ;  /* 0x0001c800ff1e7b82 */ /* 0x000ee20000000a00 */
[----:B0-----:R-:W-:-:S04]  /*1090*/  ISETP.NE.U32.AND P1, PT, R28, RZ, PT ;  /* 0x000000ff1c00720c */ /* 0x001fc80003f25070 */
[----:B------:R-:W-:-:S13]  /*10a0*/  ISETP.NE.AND.EX P1, PT, R29, RZ, PT, P1 ;  /* 0x000000ff1d00720c */ /* 0x000fda0003f25310 */
[----:B-1-3--:R-:W-:Y:S05]  /*10b0*/  @!P1 BRA `(.L_x_14) ;  /* 0x0000000000289947 */ /* 0x00afea0003800000 */
[----:B------:R-:W0:Y:S02]  /*10c0*/  LDC R15, c[0x0][0x734] ;  /* 0x0001cd00ff0f7b82 */ /* 0x000e240000000800 */
[----:B0-----:R-:W-:-:S05]  /*10d0*/  IADD3 R15, P1, R2, R15, RZ ;  /* 0x0000000f020f7210 */ /* 0x001fca0007f3e0ff */
[----:B------:R-:W-:-:S04]  /*10e0*/  IMAD.X R27, RZ, RZ, R3, P1 ;  /* 0x000000ffff1b7224 */ /* 0x000fc800008e0603 */
[----:B------:R-:W-:-:S04]  /*10f0*/  IMAD.WIDE.U32 R4, R27, R28, RZ ;  /* 0x0000001c1b047225 */ /* 0x000fc800078e00ff */
[----:B------:R-:W-:-:S04]  /*1100*/  IMAD.WIDE.U32 R18, P1, R15, R29, R4 ;  /* 0x0000001d0f127225 */ /* 0x000fc80007820004 */
[----:B------:R-:W-:-:S04]  /*1110*/  IMAD.WIDE.U32 R4, R15, R28, RZ ;  /* 0x0000001c0f047225 */ /* 0x000fc800078e00ff */
[----:B------:R-:W-:Y:S01]  /*1120*/  IMAD.X R21, RZ, RZ, RZ, P1 ;  /* 0x000000ffff157224 */ /* 0x000fe200008e06ff */
[----:B------:R-:W-:Y:S01]  /*1130*/  IADD3 RZ, P1, R5, R18, RZ ;  /* 0x0000001205ff7210 */ /* 0x000fe20007f3e0ff */
[----:B------:R-:W-:-:S04]  /*1140*/  IMAD.MOV.U32 R20, RZ, RZ, R19 ;  /* 0x000000ffff147224 */ /* 0x000fc800078e0013 */
[----:B------:R-:W-:-:S08]  /*1150*/  IMAD.WIDE.U32.X R4, R27, R29, R20, P1 ;  /* 0x0000001d1b047225 */ /* 0x000fd000008e0414 */
.L_x_14:
[----:B------:R-:W0:Y:S01]  /*1160*/  LDC.64 R32, c[0x0][0x740] ;  /* 0x0001d000ff207b82 */ /* 0x000e220000000a00 */
[-CC-:B------:R-:W-:Y:S01]  /*1170*/  SHF.R.U64 R37, R4, R6.reuse, R5.reuse ;  /* 0x0000000604257219 */ /* 0x180fe20000001205 */
[----:B------:R-:W-:Y:S01]  /*1180*/  IMAD.MOV.U32 R35, RZ, RZ, 0x1 ;  /* 0x00000001ff237424 */ /* 0x000fe200078e00ff */
[----:B------:R-:W-:Y:S02]  /*1190*/  SHF.R.U32.HI R4, RZ, R6, R5 ;  /* 0x00000006ff047219 */ /* 0x000fe40000011605 */
[----:B------:R-:W-:-:S03]  /*11a0*/  IADD3 R15, P1, RZ, -R37, RZ ;  /* 0x80000025ff0f7210 */ /* 0x000fc60007f3e0ff */
[----:B------:R-:W1:Y:S02]  /*11b0*/  LDC R18, c[0x0][0x718] ;  /* 0x0001c600ff127b82 */ /* 0x000e640000000800 */
[----:B------:R-:W-:-:S04]  /*11c0*/  IMAD.X R5, RZ, RZ, ~R4, P1 ;  /* 0x000000ffff057224 */ /* 0x000fc800008e0e04 */
[-C--:B------:R-:W-:Y:S02]  /*11d0*/  IMAD R6, R5, R30.reuse, RZ ;  /* 0x0000001e05067224 */ /* 0x080fe400078e02ff */
[----:B------:R-:W3:Y:S01]  /*11e0*/  LDC R19, c[0x0][0x708] ;  /* 0x0001c200ff137b82 */ /* 0x000ee20000000800 */
[----:B------:R-:W-:-:S04]  /*11f0*/  IMAD.WIDE.U32 R4, R15, R30, R2 ;  /* 0x0000001e0f047225 */ /* 0x000fc800078e0002 */
[----:B------:R-:W-:-:S03]  /*1200*/  IMAD R15, R15, R31, R6 ;  /* 0x0000001f0f0f7224 */ /* 0x000fc600078e0206 */
[----:B------:R-:W2:Y:S01]  /*1210*/  LDC R28, c[0x0][0x758] ;  /* 0x0001d600ff1c7b82 */ /* 0x000ea20000000800 */
[----:B------:R-:W-:Y:S01]  /*1220*/  IMAD.IADD R5, R5, 0x1, R15 ;  /* 0x0000000105057824 */ /* 0x000fe200078e020f */
[----:B0-----:R-:W-:Y:S01]  /*1230*/  ISETP.NE.U32.AND P1, PT, R32, RZ, PT ;  /* 0x000000ff2000720c */ /* 0x001fe20003f25070 */
[----:B------:R-:W-:-:S03]  /*1240*/  IMAD.MOV.U32 R15, RZ, RZ, -0x1 ;  /* 0xffffffffff0f7424 */ /* 0x000fc600078e00ff */
[----:B------:R-:W-:Y:S02]  /*1250*/  ISETP.NE.AND.EX P1, PT, R33, RZ, PT, P1 ;  /* 0x000000ff2100720c */ /* 0x000fe40003f25310 */
[----:B------:R-:W0:Y:S01]  /*1260*/  LDC R31, c[0x0][0x700] ;  /* 0x0001c000ff1f7b82 */ /* 0x000e220000000800 */
[-CC-:B-1----:R-:W-:Y:S02]  /*1270*/  SHF.R.U64 R29, R4, R18.reuse, R5.reuse ;  /* 0x00000012041d7219 */ /* 0x182fe40000001205 */
[----:B------:R-:W-:-:S05]  /*1280*/  SHF.R.U32.HI R4, RZ, R18, R5 ;  /* 0x00000012ff047219 */ /* 0x000fca0000011605 */
[----:B------:R-:W1:Y:S01]  /*1290*/  LDC R30, c[0x0][0x748] ;  /* 0x0001d200ff1e7b82 */ /* 0x000e620000000800 */
[-CC-:B---3--:R-:W-:Y:S02]  /*12a0*/  SHF.R.U64 R39, R29, R19.reuse, R4.reuse ;  /* 0x000000131d277219 */ /* 0x188fe40000001204 */
[----:B------:R-:W-:-:S05]  /*12b0*/  SHF.R.U32.HI R5, RZ, R19, R4 ;  /* 0x00000013ff057219 */ /* 0x000fca0000011604 */
[----:B------:R-:W3:Y:S01]  /*12c0*/  LDC R34, c[0x0][0x738] ;  /* 0x0001ce00ff227b82 */ /* 0x000ee20000000800 */
[-C--:B--2---:R-:W-:Y:S02]  /*12d0*/  SHF.L.U32 R4, R15, R28.reuse, RZ ;  /* 0x0000001c0f047219 */ /* 0x084fe400000006ff */
[--C-:B------:R-:W-:Y:S02]  /*12e0*/  SHF.R.U64 R38, R39, R28, R5.reuse ;  /* 0x0000001c27267219 */ /* 0x100fe40000001205 */
[----:B------:R-:W-:Y:S02]  /*12f0*/  LOP3.LUT R6, RZ, R4, RZ, 0x33, !PT ;  /* 0x00000004ff067212 */ /* 0x000fe400078e33ff */
[----:B------:R-:W-:Y:S01]  /*1300*/  SHF.R.U32.HI R5, RZ, R28, R5 ;  /* 0x0000001cff057219 */ /* 0x000fe20000011605 */
[----:B------:R-:W2:Y:S01]  /*1310*/  LDC R36, c[0x0][0x710] ;  /* 0x0001c400ff247b82 */ /* 0x000ea20000000800 */
[----:B------:R-:W-:Y:S01]  /*1320*/  IMAD.MOV.U32 R4, RZ, RZ, R38 ;  /* 0x000000ffff047224 */ /* 0x000fe200078e0026 */
[----:B------:R-:W-:Y:S06]  /*1330*/  @!P1 BRA `(.L_x_15) ;  /* 0x0000000000289947 */ /* 0x000fec0003800000 */
[----:B------:R-:W4:Y:S02]  /*1340*/  LDC R15, c[0x0][0x74c] ;  /* 0x0001d300ff0f7b82 */ /* 0x000f240000000800 */
[----:B----4-:R-:W-:-:S05]  /*1350*/  IADD3 R15, P1, R38, R15, RZ ;  /* 0x0000000f260f7210 */ /* 0x010fca0007f3e0ff */
        /* <DEDUP_REMOVED lines=8> */
.L_x_15:
[----:B-1----:R-:W-:Y:S01]  /*13e0*/  SHF.R.U64 R15, R4, R30, R5 ;  /* 0x0000001e040f7219 */ /* 0x002fe20000001205 */
[----:B------:R-:W-:Y:S01]  /*13f0*/  @P4 IMAD R23, R25, R26, R16 ;  /* 0x0000001a19174224 */ /* 0x000fe200078e0210 */
[----:B------:R-:W-:Y:S02]  /*1400*/  SHF.L.U32 R4, R35, R28, RZ ;  /* 0x0000001c23047219 */ /* 0x000fe400000006ff */
[----:B------:R-:W-:Y:S01]  /*1410*/  LOP3.LUT R5, R39, R6, RZ, 0xc0, !PT ;  /* 0x0000000627057212 */ /* 0x000fe200078ec0ff */
[----:B0-----:R-:W-:Y:S02]  /*1420*/  VIADD R6, R31, 0xffffffff ;  /* 0xffffffff1f067836 */ /* 0x001fe40000000000 */
[----:B------:R-:W-:Y:S02]  /*1430*/  IMAD.MOV R17, RZ, RZ, -R15 ;  /* 0x000000ffff117224 */ /* 0x000fe400078e0a0f */
[----:B------:R-:W-:Y:S01]  /*1440*/  IMAD R16, R4, R15, R5 ;  /* 0x0000000f04107224 */ /* 0x000fe200078e0205 */
[----:B------:R-:W-:Y:S01]  /*1450*/  LOP3.LUT R5, R29, R6, RZ, 0xc0, !PT ;  /* 0x000000061d057212 */ /* 0x000fe200078ec0ff */
[----:B---3--:R-:W-:-:S02]  /*1460*/  IMAD R4, R17, R34, R38 ;  /* 0x0000002211047224 */ /* 0x008fc400078e0226 */
[----:B--2---:R-:W-:Y:S02]  /*1470*/  IMAD R6, R16, R36, R23 ;  /* 0x0000002410067224 */ /* 0x004fe400078e0217 */
[----:B------:R-:W-:Y:S02]  /*1480*/  IMAD R5, R4, R31, R5 ;  /* 0x0000001f04057224 */ /* 0x000fe400078e0205 */
[----:B------:R-:W-:-:S03]  /*1490*/  IMAD.MOV.U32 R15, RZ, RZ, 0x1 ;  /* 0x00000001ff0f7424 */ /* 0x000fc600078e00ff */
[----:B------:R-:W-:Y:S02]  /*14a0*/  SEL R4, R5, R6, !P4 ;  /* 0x0000000605047207 */ /* 0x000fe40006000000 */
[----:B------:R-:W-:Y:S01]  /*14b0*/  SEL R6, R6, R5, !P4 ;  /* 0x0000000506067207 */ /* 0x000fe20006000000 */
[----:B------:R-:W-:-:S07]  /*14c0*/  IMAD.MOV.U32 R5, RZ, RZ, R37 ;  /* 0x000000ffff057224 */ /* 0x000fce00078e0025 */
.L_x_13:
[----:B------:R-:W-:Y:S05]  /*14d0*/  @!P3 BRA `(.L_x_16) ;  /* 0x00000000000cb947 */ /* 0x000fea0003800000 */
[----:B------:R-:W-:Y:S01]  /*14e0*/  UCGABAR_WAIT ;  /* 0x0000000000007dc7 */ /* 0x000fe20008000000 */
[----:B------:R-:W-:Y:S01]  /*14f0*/  CCTL.IVALL ;  /* 0x00000000ff00798f */ /* 0x000fe20002000000 */
[----:B------:R-:W-:Y:S05]  /*1500*/  BRA `(.L_x_17) ;  /* 0x0000000000047947 */ /* 0x000fea0003800000 */
.L_x_16:
[----:B------:R-:W-:Y:S06]  /*1510*/  BAR.SYNC.DEFER_BLOCKING 0x0 ;  /* 0x0000000000007b1d */ /* 0x000fec0000010000 */
.L_x_17:
[----:B------:R-:W-:Y:S05]  /*1520*/  @!P2 BRA `(.L_x_18) ;  /* 0x0000003400c4a947 */ /* 0x000fea0003800000 */
[----:B------:R-:W-:-:S13]  /*1530*/  ISETP.GT.U32.AND P1, PT, R40, 0x1, PT ;  /* 0x000000012800780c */ /* 0x000fda0003f24070 */
[----:B------:R-:W-:Y:S05]  /*1540*/  @P1 EXIT ;  /* 0x000000000000194d */ /* 0x000fea0003800000 */
.L_x_19:
[----:B------:R-:W-:-:S08]  /*1550*/  NOP ;  /* 0x0000000000007918 */ /* 0x000fd00000000000 */
[----:B------:R-:W0:Y:S02]  /*1560*/  USETMAXREG.TRY_ALLOC.CTAPOOL UP0, 0xe8 ;  /* 0x000000e8000079c8 */ /* 0x000e240008000600 */
[----:B0-----:R-:W-:-:S13]  /*1570*/  PLOP3.LUT P1, PT, PT, PT, UP0, 0x80, 0x0 ;  /* 0x000000000000781c */ /* 0x001fda0003f2f008 */
[----:B------:R-:W-:Y:S05]  /*1580*/  @!P1 BRA `(.L_x_19) ;  /* 0xfffffffc00f09947 */ /* 0x000fea000383ffff */
[----:B------:R-:W-:-:S13]  /*1590*/  LOP3.LUT P1, RZ, R15, 0xff, RZ, 0xc0, !PT ;  /* 0x000000ff0fff7812 */ /* 0x000fda000782c0ff */
[----:B------:R-:W-:Y:S05]  /*15a0*/  @!P1 EXIT ;  /* 0x000000000000994d */ /* 0x000fea0003800000 */
[CC--:B------:R-:W-:Y:S01]  /*15b0*/  LEA.HI R15, R24.reuse, R11.reuse, RZ, 0x2 ;  /* 0x0000000b180f7211 */ /* 0x0c0fe200078f10ff */
[----:B------:R-:W0:Y:S01]  /*15c0*/  S2UR UR8, SR_CgaCtaId ;  /* 0x00000000000879c3 */ /* 0x000e220000008800 */
[----:B------:R-:W-:Y:S01]  /*15d0*/  LEA.HI R24, R24, R11, RZ, 0x5 ;  /* 0x0000000b18187211 */ /* 0x000fe200078f28ff */
[----:B------:R-:W-:Y:S01]  /*15e0*/  UMOV UR7, 0x400 ;  /* 0x0000040000077882 */ /* 0x000fe20000000000 */
[--C-:B------:R-:W-:Y:S01]  /*15f0*/  SHF.R.S32.HI R10, RZ, 0x2, R15.reuse ;  /* 0x00000002ff0a7819 */ /* 0x100fe2000001140f */
[----:B------:R-:W-:Y:S01]  /*1600*/  UIADD3 UR9, UR12, -0x1, URZ ;  /* 0xffffffff0c097890 */ /* 0x000fe2000fffe03f */
[----:B------:R-:W-:Y:S01]  /*1610*/  SHF.R.S32.HI R17, RZ, 0x1f, R15 ;  /* 0x0000001fff117819 */ /* 0x000fe2000001140f */
[----:B------:R-:W-:Y:S01]  /*1620*/  ULDC UR15, c[0x0][0x284] ;  /* 0x0000a100000f7ab9 */ /* 0x000fe20000000800 */
[----:B------:R-:W-:Y:S01]  /*1630*/  SHF.R.S32.HI R24, RZ, 0x5, R24 ;  /* 0x00000005ff187819 */ /* 0x000fe20000011418 */
[----:B------:R-:W-:Y:S01]  /*1640*/  UISETP.NE.AND UP0, UPT, UR9, URZ, UPT ;  /* 0x0000003f0900728c */ /* 0x000fe2000bf05270 */
[----:B------:R-:W-:Y:S01]  /*1650*/  LEA.HI R17, R17, R10, RZ, 0x3 ;  /* 0x0000000a11117211 */ /* 0x000fe200078f18ff */
[----:B------:R-:W-:Y:S01]  /*1660*/  USHF.L.U32 UR20, UR6, 0x1, URZ ;  /* 0x0000000106147899 */ /* 0x000fe2000800063f */
[----:B------:R-:W-:Y:S01]  /*1670*/  LOP3.LUT R16, R15, 0xfffffffc, RZ, 0xc0, !PT ;  /* 0xfffffffc0f107812 */ /* 0x000fe200078ec0ff */
[----:B------:R-:W-:Y:S01]  /*1680*/  USEL UR11, URZ, 0x1, UP0 ;  /* 0x000000013f0b7887 */ /* 0x000fe20008000000 */
[----:B------:R-:W-:-:S02]  /*1690*/  LOP3.LUT R17, R17, 0xfffffff8, RZ, 0xc0, !PT ;  /* 0xfffffff811117812 */ /* 0x000fc400078ec0ff */
[----:B------:R-:W-:Y:S01]  /*16a0*/  LOP3.LUT R66, R7, 0x1, RZ, 0xfc, !PT ;  /* 0x0000000107427812 */ /* 0x000fe200078efcff */
[C---:B------:R-:W-:Y:S01]  /*16b0*/  IMAD.IADD R15, R11.reuse, 0x1, -R16 ;  /* 0x000000010b0f7824 */ /* 0x040fe200078e0a10 */
[----:B------:R-:W-:Y:S01]  /*16c0*/  VIMNMX R16, RZ, UR6, PT ;  /* 0x00000006ff107c48 */ /* 0x000fe2000bfe0100 */
[----:B------:R-:W-:Y:S01]  /*16d0*/  IMAD.IADD R17, R10, 0x1, -R17 ;  /* 0x000000010a117824 */ /* 0x000fe200078e0a11 */
[C---:B------:R-:W-:Y:S01]  /*16e0*/  LEA.HI R10, R11.reuse, R11, RZ, 0x1 ;  /* 0x0000000b0b0a7211 */ /* 0x040fe200078f08ff */
[----:B------:R-:W-:Y:S01]  /*16f0*/  IMAD.U32 R67, RZ, RZ, UR11 ;  /* 0x0000000bff437e24 */ /* 0x000fe2000f8e00ff */
[----:B------:R-:W-:Y:S01]  /*1700*/  IADD3 R16, -R16, UR6, RZ ;  /* 0x0000000610107c10 */ /* 0x000fe2000fffe1ff */
[----:B------:R-:W-:Y:S01]  /*1710*/  IMAD R18, R24, -0x10, -R17 ;  /* 0xfffffff018127824 */ /* 0x000fe200078e0a11 */
[----:B------:R-:W-:Y:S01]  /*1720*/  LOP3.LUT R10, R10, 0x7ffffe, RZ, 0xc0, !PT ;  /* 0x007ffffe0a0a7812 */ /* 0x000fe200078ec0ff */
[----:B0-----:R-:W-:Y:S02]  /*1730*/  ULEA UR7, UR8, UR7, 0x18 ;  /* 0x0000000708077291 */ /* 0x001fe4000f8ec03f */
[----:B------:R-:W-:Y:S01]  /*1740*/  USHF.L.U32 UR8, UR9, 0x3, URZ ;  /* 0x0000000309087899 */ /* 0x000fe2000800063f */
[----:B------:R-:W-:Y:S01]  /*1750*/  VIADD R18, R18, UR15 ;  /* 0x0000000f12127c36 */ /* 0x000fe20008000000 */
[----:B------:R-:W-:Y:S01]  /*1760*/  UIADD3 UR9, UR7, 0x12200, URZ ;  /* 0x0001220007097890 */ /* 0x000fe2000fffe03f */
[----:B------:R-:W-:Y:S01]  /*1770*/  IMAD.IADD R10, R11, 0x1, -R10 ;  /* 0x000000010b0a7824 */ /* 0x000fe200078e0a0a */
[----:B------:R-:W-:-:S02]  /*1780*/  UIADD3 UR10, UR7, 0x200, URZ ;  /* 0x00000200070a7890 */ /* 0x000fc4000fffe03f */
[----:B------:R-:W-:Y:S01]  /*1790*/  USHF.R.U32.HI UR9, URZ, 0x4, UR9 ;  /* 0x000000043f097899 */ /* 0x000fe20008011609 */
[----:B------:R-:W-:Y:S01]  /*17a0*/  IMAD R10, R24, 0x2, R10 ;  /* 0x00000002180a7824 */ /* 0x000fe200078e020a */
[----:B------:R-:W-:Y:S02]  /*17b0*/  USHF.R.U32.HI UR10, URZ, 0x4, UR10 ;  /* 0x000000043f0a7899 */ /* 0x000fe4000801160a */
[----:B------:R-:W-:Y:S01]  /*17c0*/  UIADD3 UR21, UR7, 0x130, URZ ;  /* 0x0000013007157890 */ /* 0x000fe2000fffe03f */
[--C-:B------:R-:W-:Y:S01]  /*17d0*/  IMAD R11, R10, 0x8, R17.reuse ;  /* 0x000000080a0b7824 */ /* 0x100fe200078e0211 */
[----:B------:R-:W-:Y:S01]  /*17e0*/  ULOP3.LUT UR8, UR8, 0x8, URZ, 0xc0, !UPT ;  /* 0x0000000808087892 */ /* 0x000fe2000f8ec03f */
[----:B------:R-:W-:Y:S01]  /*17f0*/  IMAD R10, R24, 0x10, R17 ;  /* 0x00000010180a7824 */ /* 0x000fe200078e0211 */
[----:B------:R-:W-:Y:S01]  /*1800*/  ULOP3.LUT UR9, UR9, 0x3fff, URZ, 0xc0, !UPT ;  /* 0x00003fff09097892 */ /* 0x000fe2000f8ec03f */
[----:B------:R-:W-:Y:S01]  /*1810*/  IMAD.SHL.U32 R17, R11, 0x40, RZ ;  /* 0x000000400b117824 */ /* 0x000fe200078e00ff */
[----:B------:R-:W-:-:S02]  /*1820*/  ULOP3.LUT UR10, UR10, 0x3fff, URZ, 0xc0, !UPT ;  /* 0x00003fff0a0a7892 */ /* 0x000fc4000f8ec03f */
[----:B------:R-:W-:Y:S01]  /*1830*/  SHF.R.S32.HI R11, RZ, 0x1f, R10 ;  /* 0x0000001fff0b7819 */ /* 0x000fe2000001140a */
[----:B------:R-:W-:Y:S02]  /*1840*/  ULEA UR12, UR12, UR21, 0x3 ;  /* 0x000000150c0c7291 */ /* 0x000fe4000f8e183f */
[----:B------:R-:W-:Y:S02]  /*1850*/  ULOP3.LUT UR22, UR8, 0x8, URZ, 0x3c, !UPT ;  /* 0x0000000808167892 */ /* 0x000fe4000f8e3c3f */
[----:B------:R-:W-:Y:S02]  /*1860*/  ULOP3.LUT UR13, UR8, 0x18, URZ, 0x3c, !UPT ;  /* 0x00000018080d7892 */ /* 0x000fe4000f8e3c3f */
[----:B------:R-:W-:Y:S02]  /*1870*/  ULOP3.LUT UR14, UR9, 0x10000, URZ, 0xfc, !UPT ;  /* 0x00010000090e7892 */ /* 0x000fe4000f8efc3f */
[----:B------:R-:W-:-:S12]  /*1880*/  ULOP3.LUT UR17, UR10, 0x10000, URZ, 0xfc, !UPT ;  /* 0x000100000a117892 */ /* 0x000fd8000f8efc3f */
.L_x_94:
[----:B------:R-:W-:Y:S01]  /*1890*/  SHF.L.U32 R19, R67, 0x1f, RZ ;  /* 0x0000001f43137819 */ /* 0x000fe200000006ff */
[----:B------:R-:W-:Y:S01]  /*18a0*/  IMAD.MOV.U32 R55, RZ, RZ, RZ ;  /* 0x000000ffff377224 */ /* 0x000fe200078e00ff */
[----:B------:R-:W-:Y:S02]  /*18b0*/  ISETP.GE.AND P2, PT, R16, 0x1, PT ;  /* 0x000000011000780c */ /* 0x000fe40003f46270 */
[----:B------:R-:W0:Y:S02]  /*18c0*/  SYNCS.PHASECHK.TRANS64.TRYWAIT P1, [UR12+-0x8], R19 ;  /* 0xfffff813ff0075a7 */ /* 0x000e24000802014c */
[----:B012345:R-:W-:Y:S09]  /*18d0*/  @!P1 BRA `(.L_x_20) ;  /* 0x0000004c00189947 */ /* 0x03fff20003800000 */
.L_x_130:
[----:B------:R-:W-:Y:S02]  /*18e0*/  CS2R R24, SRZ ;  /* 0x0000000000187805 */ /* 0x000fe4000001ff00 */
[----:B------:R-:W-:Y:S02]  /*18f0*/  CS2R R26, SRZ ;  /* 0x00000000001a7805 */ /* 0x000fe4000001ff00 */
[----:B------:R-:W-:Y:S02]  /*1900*/  CS2R R28, SRZ ;  /* 0x00000000001c7805 */ /* 0x000fe4000001ff00 */
[----:B------:R-:W-:Y:S02]  /*1910*/  CS2R R30, SRZ ;  /* 0x00000000001e7805 */ /* 0x000fe4000001ff00 */
[----:B------:R-:W-:Y:S02]  /*1920*/  CS2R R32, SRZ ;  /* 0x0000000000207805 */ /* 0x000fe4000001ff00 */
[----:B------:R-:W-:-:S02]  /*1930*/  CS2R R34, SRZ ;  /* 0x0000000000227805 */ /* 0x000fc4000001ff00 */
        /* <DEDUP_REMOVED lines=8> */
[----:B------:R-:W-:Y:S01]  /*19c0*/  CS2R R52, SRZ ;  /* 0x0000000000347805 */ /* 0x000fe2000001ff00 */
[----:B------:R-:W-:Y:S01]  /*19d0*/  IMAD.MOV.U32 R54, RZ, RZ, RZ ;  /* 0x000000ffff367224 */ /* 0x000fe200078e00ff */
[----:B------:R-:W-:Y:S06]  /*19e0*/  @!P2 BRA `(.L_x_21) ;  /* 0x0000000000d4a947 */ /* 0x000fec0003800000 */
[----:B0-----:R-:W-:Y:S01]  /*19f0*/  IMAD.MOV.U32 R19, RZ, RZ, R16 ;  /* 0x000000ffff137224 */ /* 0x001fe200078e0010 */
[----:B------:R-:W-:Y:S01]  /*1a00*/  UPLOP3.LUT UP0, UPT, UPT, UPT, UPT, 0x40, 0x0 ;  /* 0x000000000000789c */ /* 0x000fe20003f0e870 */
[----:B------:R-:W-:Y:S01]  /*1a10*/  IMAD.U32 R23, RZ, RZ, UR4 ;  /* 0x00000004ff177e24 */ /* 0x000fe2000f8e00ff */
[----:B------:R-:W-:Y:S01]  /*1a20*/  UMOV UR15, UR5 ;  /* 0x00000005000f7c82 */ /* 0x000fe20008000000 */
[----:B------:R-:W-:-:S08]  /*1a30*/  IMAD.U32 R20, RZ, RZ, UR5 ;  /* 0x00000005ff147e24 */ /* 0x000fd0000f8e00ff */
.L_x_28:
[----:B------:R-:W-:-:S13]  /*1a40*/  ISETP.NE.AND P2, PT, R66, 0x3, PT ;  /* 0x000000034200780c */ /* 0x000fda0003f45270 */
[----:B0-----:R-:W-:Y:S05]  /*1a50*/  @!P2 BRA `(.L_x_22) ;  /* 0x000000000004a947 */ /* 0x001fea0003800000 */
[----:B------:R-:W-:Y:S01]  /*1a60*/  BPT.TRAP 0x1 ;  /* 0x000000040000795c */ /* 0x000fe20000300000 */
.L_x_22:
[----:B------:R-:W-:Y:S01]  /*1a70*/  ULEA UR8, UR15, UR7, 0x3 ;  /* 0x000000070f087291 */ /* 0x000fe2000f8e183f */
[----:B------:R-:W-:-:S08]  /*1a80*/  SHF.L.U32 R21, R23, 0x1f, RZ ;  /* 0x0000001f17157819 */ /* 0x000fd000000006ff */
[----:B------:R0:W1:Y:S01]  /*1a90*/  SYNCS.PHASECHK.TRANS64.TRYWAIT P1, [UR8], R21 ;  /* 0x00000015ff0075a7 */ /* 0x0000620008020148 */
[----:B------:R-:W-:Y:S05]  /*1aa0*/  @!P2 BRA `(.L_x_23) ;  /* 0x000000000004a947 */ /* 0x000fea0003800000 */
[----:B------:R-:W-:Y:S01]  /*1ab0*/  BPT.TRAP 0x1 ;  /* 0x000000040000795c */ /* 0x000fe20000300000 */
.L_x_23:
[----:B-1----:R-:W-:Y:S05]  /*1ac0*/  @P1 BRA `(.L_x_24) ;  /* 0x0000000000081947 */ /* 0x002fea0003800000 */
[----:B------:R-:W1:Y:S02]  /*1ad0*/  SYNCS.PHASECHK.TRANS64.TRYWAIT P1, [UR8], R21 ;  /* 0x00000015ff0075a7 */ /* 0x000e640008020148 */
[----:B-1----:R-:W-:Y:S05]  /*1ae0*/  @!P1 BRA `(.L_x_25) ;  /* 0x0000004800ac9947 */ /* 0x002fea0003800000 */
.L_x_24:
[----:B------:R-:W-:Y:S02]  /*1af0*/  USHF.L.U32 UR8, UR15, 0x9, URZ ;  /* 0x000000090f087899 */ /* 0x000fe4000800063f */
[----:B------:R-:W-:Y:S02]  /*1b00*/  ULEA UR16, UR15, UR17, 0x8 ;  /* 0x000000110f107291 */ /* 0x000fe4000f8e403f */
[----:B------:R-:W-:Y:S02]  /*1b10*/  UIADD3 UR10, UR8, UR14, URZ ;  /* 0x0000000e080a7290 */ /* 0x000fe4000fffe03f */
[----:B01----:R-:W-:Y:S01]  /*1b20*/  LEA.HI.SX32 R21, R17, UR8, 0x1d ;  /* 0x0000000811157c11 */ /* 0x003fe2000f8feaff */
[----:B------:R-:W-:Y:S01]  /*1b30*/  UMOV UR9, 0x80000020 ;  /* 0x8000002000097882 */ /* 0x000fe20000000000 */
[----:B------:R-:W-:Y:S01]  /*1b40*/  UMOV UR11, 0x40000040 ;  /* 0x40000040000b7882 */ /* 0x000fe20000000000 */
[----:B------:R-:W-:Y:S02]  /*1b50*/  UMOV UR8, UR16 ;  /* 0x0000001000087c82 */ /* 0x000fe40008000000 */
[----:B------:R-:W0:Y:S02]  /*1b60*/  LDS.64 R56, [R21+UR7+0x36200] ;  /* 0x0362000715387984 */ /* 0x000e240008000a00 */
[----:B0-----:R-:W-:-:S06]  /*1b70*/  WARPGROUP.ARRIVE ;  /* 0x00000000000079c5 */ /* 0x001fcc0000000000 */
[----:B------:R-:W-:Y:S01]  /*1b80*/  HGMMA.SP.64x64x32.F32 R24, gdesc[UR8], R24, UP0, R56, 0x0 ;  /* 0x08e03800081879f0 */ /* 0x000fe2000bf00a18 */
[----:B------:R-:W-:Y:S02]  /*1b90*/  UIADD3 UR8, UR16, 0x2, URZ ;  /* 0x0000000210087890 */ /* 0x000fe4000fffe03f */
[----:B------:R-:W-:Y:S01]  /*1ba0*/  UIADD3 UR10, UR10, 0x4, URZ ;  /* 0x000000040a0a7890 */ /* 0x000fe2000fffe03f */
[----:B------:R-:W-:Y:S01]  /*1bb0*/  UMOV UR9, 0x80000020 ;  /* 0x8000002000097882 */ /* 0x000fe20000000000 */
[----:B------:R-:W-:-:S07]  /*1bc0*/  UMOV UR11, 0x40000040 ;  /* 0x40000040000b7882 */ /* 0x000fce0000000000 */
[----:B------:R-:W-:Y:S03]  /*1bd0*/  HGMMA.SP.64x64x32.F32 R24, gdesc[UR8], R24, R57, 0x0, gsb0 ;  /* 0x08e03900081879f0 */ /* 0x000fe60008000a18 */
[----:B------:R-:W-:Y:S02]  /*1be0*/  WARPGROUP.DEPBAR.LE gsb0, 0x0 ;  /* 0x00008000000079c5 */ /* 0x000fe40000010000 */
[----:B------:R-:W-:Y:S05]  /*1bf0*/  @!P2 BRA `(.L_x_26) ;  /* 0x000000000004a947 */ /* 0x000fea0003800000 */
[----:B------:R-:W-:Y:S01]  /*1c00*/  BPT.TRAP 0x1 ;  /* 0x000000040000795c */ /* 0x000fe20000300000 */
.L_x_26:
[----:B------:R-:W-:Y:S02]  /*1c10*/  @P0 LEA R21, R20, UR7, 0x3 ;  /* 0x0000000714150c11 */ /* 0x000fe4000f8e18ff */
[----:B------:R-:W-:-:S03]  /*1c20*/  ISETP.GT.U32.AND P1, PT, R7, 0x1, PT ;  /* 0x000000010700780c */ /* 0x000fc60003f24070 */
[----:B------:R-:W-:-:S05]  /*1c30*/  @P0 VIADD R21, R21, 0x90 ;  /* 0x0000009015150836 */ /* 0x000fca0000000000 */
[----:B------:R-:W-:-:S04]  /*1c40*/  @P0 PRMT R21, R12, 0x654, R21 ;  /* 0x000006540c150816 */ /* 0x000fc80000000015 */
[----:B------:R0:W-:Y:S01]  /*1c50*/  @P0 SYNCS.ARRIVE.TRANS64.RED.A1T0 RZ, [R21+URZ], RZ ;  /* 0x000000ff15ff09a7 */ /* 0x0001e2000810043f */
[----:B------:R-:W-:Y:S05]  /*1c60*/  @P1 BRA `(.L_x_27) ;  /* 0x0000000000041947 */ /* 0x000fea0003800000 */
[----:B------:R-:W-:Y:S01]  /*1c70*/  BPT.TRAP 0x1 ;  /* 0x000000040000795c */ /* 0x000fe20000300000 */
.L_x_27:
[----:B------:R-:W-:Y:S01]  /*1c80*/  UIADD3 UR15, UR15, 0x1, URZ ;  /* 0x000000010f0f7890 */ /* 0x000fe2000fffe03f */
[C---:B------:R-:W-:Y:S01]  /*1c90*/  ISETP.GT.AND P2, PT, R19.reuse, 0x1, PT ;  /* 0x000000011300780c */ /* 0x040fe20003f44270 */
[----:B------:R-:W-:Y:S02]  /*1ca0*/  VIADD R20, R20, 0x1 ;  /* 0x0000000114147836 */ /* 0x000fe40000000000 */
[----:B------:R-:W-:Y:S01]  /*1cb0*/  UISETP.NE.AND UP0, UPT, UR15, 0x12, UPT ;  /* 0x000000120f00788c */ /* 0x000fe2000bf05270 */
[----:B------:R-:W-:Y:S02]  /*1cc0*/  VIADD R19, R19, 0xffffffff ;  /* 0xffffffff13137836 */ /* 0x000fe40000000000 */
[C---:B------:R-:W-:Y:S01]  /*1cd0*/  ISETP.NE.AND P1, PT, R20.reuse, 0x12, PT ;  /* 0x000000121400780c */ /* 0x040fe20003f25270 */
[----:B------:R-:W-:Y:S02]  /*1ce0*/  USEL UR8, URZ, 0x1, UP0 ;  /* 0x000000013f087887 */ /* 0x000fe40008000000 */
[----:B------:R-:W-:Y:S01]  /*1cf0*/  USEL UR15, UR15, URZ, UP0 ;  /* 0x0000003f0f0f7287 */ /* 0x000fe20008000000 */
[----:B------:R-:W-:Y:S01]  /*1d00*/  SEL R20, R20, RZ, P1 ;  /* 0x000000ff14147207 */ /* 0x000fe20000800000 */
[----:B------:R-:W-:-:S02]  /*1d10*/  UPLOP3.LUT UP0, UPT, UPT, UPT, UPT, 0x80, 0x0 ;  /* 0x000000000000789c */ /* 0x000fc40003f0f070 */
[----:B------:R-:W-:Y:S01]  /*1d20*/  LOP3.LUT R23, R23, UR8, RZ, 0x3c, !PT ;  /* 0x0000000817177c12 */ /* 0x000fe2000f8e3cff */
[----:B------:R-:W-:Y:S08]  /*1d30*/  @P2 BRA `(.L_x_28) ;  /* 0xfffffffc00402947 */ /* 0x000ff0000383ffff */
.L_x_21:
[----:B0-----:R-:W-:Y:S01]  /*1d40*/  IMAD.U32 R20, RZ, RZ, UR22 ;  /* 0x00000016ff147e24 */ /* 0x001fe2000f8e00ff */
[----:B------:R-:W-:Y:S01]  /*1d50*/  SHF.L.U32 R19, R67, 0x1f, RZ ;  /* 0x0000001f43137819 */ /* 0x000fe200000006ff */
[----:B------:R-:W-:Y:S01]  /*1d60*/  UIADD3 UR5, UR5, UR20, URZ ;  /* 0x0000001405057290 */ /* 0x000fe2000fffe03f */
[----:B------:R-:W0:Y:S01]  /*1d70*/  LDC R56, c[0x0][0x288] ;  /* 0x0000a200ff387b82 */ /* 0x000e220000000800 */
[----:B------:R-:W-:Y:S01]  /*1d80*/  UISETP.GE.U32.AND UP1, UPT, UR20, 0x12, UPT ;  /* 0x000000121400788c */ /* 0x000fe2000bf26070 */
[----:B------:R-:W-:Y:S01]  /*1d90*/  SHF.R.S32.HI R58, RZ, 0x1f, R5 ;  /* 0x0000001fff3a7819 */ /* 0x000fe20000011405 */
[----:B------:R-:W-:Y:S02]  /*1da0*/  UISETP.GT.U32.AND UP0, UPT, UR5, 0x11, UPT ;  /* 0x000000110500788c */ /* 0x000fe4000bf04070 */
[----:B------:R-:W-:Y:S02]  /*1db0*/  UIMAD.WIDE.U32 UR8, UR5, 0x38e38e39, URZ ;  /* 0x38e38e39050878a5 */ /* 0x000fe4000f8e003f */
[----:B------:R-:W-:Y:S01]  /*1dc0*/  UISETP.LT.U32.AND UP0, UPT, UR20, 0x12, UP0 ;  /* 0x000000121400788c */ /* 0x000fe20008701070 */
[----:B------:R1:W-:Y:S01]  /*1dd0*/  SYNCS.ARRIVE.TRANS64.A1T0 RZ, [R20+UR21], RZ ;  /* 0x000000ff14ff79a7 */ /* 0x0003e20008100015 */
[----:B------:R-:W-:-:S02]  /*1de0*/  WARPGROUP.DEPBAR.LE gsb0, 0x0 ;  /* 0x00008000000079c5 */ /* 0x000fc40000010000 */
[----:B------:R-:W-:Y:S02]  /*1df0*/  USEL UR10, URZ, 0x1, !UP0 ;  /* 0x000000013f0a7887 */ /* 0x000fe4000c000000 */
[----:B------:R-:W-:Y:S02]  /*1e00*/  USHF.R.U32.HI UR8, URZ, 0x2, UR9 ;  /* 0x000000023f087899 */ /* 0x000fe40008011609 */
[----:B------:R-:W-:Y:S01]  /*1e10*/  ULOP3.LUT UR4, UR4, UR10, URZ, 0x3c, !UPT ;  /* 0x0000000a04047292 */ /* 0x000fe2000f8e3c3f */
[----:B------:R-:W3:Y:S01]  /*1e20*/  SYNCS.PHASECHK.TRANS64.TRYWAIT P1, [UR12+0x8], R19 ;  /* 0x00000813ff0075a7 */ /* 0x000ee2000802014c */
[----:B------:R-:W-:Y:S02]  /*1e30*/  UIMAD UR5, UR8, -0x12, UR5 ;  /* 0xffffffee080578a4 */ /* 0x000fe4000f8e0205 */
[----:B------:R-:W-:Y:S01]  /*1e40*/  @UP1 ULOP3.LUT UR4, UR4, 0x1, UR8, 0x78, !UPT ;  /* 0x0000000104041892 */ /* 0x000fe2000f8e7808 */
[----:B01-3--:R-:W-:Y:S11]  /*1e50*/  @!P1 BRA `(.L_x_29) ;  /* 0x0000004400e89947 */ /* 0x00bff60003800000 */
.L_x_131:
[----:B------:R-:W-:Y:S01]  /*1e60*/  ULDC.64 UR8, c[0x0][0x6d0] ;  /* 0x0001b40000087ab9 */ /* 0x000fe20000000a00 */
[----:B------:R-:W-:Y:S02]  /*1e70*/  IMAD.SHL.U32 R62, R6, 0x40, RZ ;  /* 0x00000040063e7824 */ /* 0x000fe400078e00ff */
[----:B0-----:R-:W-:Y:S02]  /*1e80*/  IMAD R20, R58, UR8, RZ ;  /* 0x000000083a147c24 */ /* 0x001fe4000f8e02ff */
[C---:B------:R-:W-:Y:S01]  /*1e90*/  IMAD.WIDE.U32 R22, R5.reuse, UR8, R10 ;  /* 0x0000000805167c25 */ /* 0x040fe2000f8e000a */
[----:B------:R-:W-:Y:S01]  /*1ea0*/  ULDC UR8, c[0x0][0x284] ;  /* 0x0000a10000087ab9 */ /* 0x000fe20000000800 */
[----:B------:R-:W-:Y:S02]  /*1eb0*/  SHF.R.S32.HI R63, RZ, 0x1f, R62 ;  /* 0x0000001fff3f7819 */ /* 0x000fe4000001143e */
[----:B------:R-:W-:Y:S01]  /*1ec0*/  IMAD.SHL.U32 R19, R4, 0x40, RZ ;  /* 0x0000004004137824 */ /* 0x000fe200078e00ff */
[C---:B------:R-:W-:Y:S01]  /*1ed0*/  ISETP.GE.AND P1, PT, R62.reuse, UR8, PT ;  /* 0x000000083e007c0c */ /* 0x040fe2000bf26270 */
[----:B------:R-:W-:Y:S01]  /*1ee0*/  IMAD R57, R5, UR9, R20 ;  /* 0x0000000905397c24 */ /* 0x000fe2000f8e0214 */
[----:B------:R-:W-:Y:S01]  /*1ef0*/  IADD3 R22, P2, R62, R22, RZ ;  /* 0x000000163e167210 */ /* 0x000fe20007f5e0ff */
[----:B------:R-:W-:Y:S01]  /*1f00*/  IMAD.WIDE R20, R15, 0x2, RZ ;  /* 0x000000020f147825 */ /* 0x000fe200078e02ff */
[----:B------:R-:W-:-:S02]  /*1f10*/  ISETP.GE.OR P1, PT, R19, R56, P1 ;  /* 0x000000381300720c */ /* 0x000fc40000f26670 */
[----:B------:R-:W-:Y:S01]  /*1f20*/  IADD3.X R23, R63, R23, R57, P2, !PT ;  /* 0x000000173f177210 */ /* 0x000fe200017fe439 */
[----:B------:R-:W-:Y:S02]  /*1f30*/  IMAD R6, R15, -0x2, R56 ;  /* 0xfffffffe0f067824 */ /* 0x000fe400078e0238 */
[----:B------:R-:W-:-:S04]  /*1f40*/  IMAD.WIDE R64, R4, 0x40, R20 ;  /* 0x0000004004407825 */ /* 0x000fc800078e0214 */
[----:B------:R-:W-:-:S04]  /*1f50*/  IMAD.IADD R4, R6, 0x1, -R19 ;  /* 0x0000000106047824 */ /* 0x000fc800078e0a13 */
[----:B------:R-:W-:Y:S05]  /*1f60*/  @P1 BRA `(.L_x_30) ;  /* 0x0000002400901947 */ /* 0x000fea0003800000 */
[----:B------:R-:W0:Y:S01]  /*1f70*/  LDC.64 R74, c[0x0][0x6c8] ;  /* 0x0001b200ff4a7b82 */ /* 0x000e220000000a00 */
[----:B----45:R-:W-:Y:S01]  /*1f80*/  FSETP.NEU.AND P2, PT, R14, RZ, PT ;  /* 0x000000ff0e00720b */ /* 0x030fe20003f4d000 */
[----:B------:R-:W-:Y:S01]  /*1f90*/  IMAD.IADD R68, R18, 0x1, -R62 ;  /* 0x0000000112447824 */ /* 0x000fe200078e0a3e */
[----:B------:R-:W-:Y:S01]  /*1fa0*/  ISETP.GT.AND P1, PT, R4, RZ, PT ;  /* 0x000000ff0400720c */ /* 0x000fe20003f24270 */
[----:B------:R-:W-:Y:S03]  /*1fb0*/  BSSY B0, `(.L_x_30) ;  /* 0x000025f000007945 */ /* 0x000fe60003800000 */
[----:B------:R-:W-:Y:S01]  /*1fc0*/  ISETP.GT.AND P5, PT, R68, RZ, P1 ;  /* 0x000000ff4400720c */ /* 0x000fe20000fa4270 */
[-C--:B0-----:R-:W-:Y:S02]  /*1fd0*/  IMAD R6, R65, R74.reuse, RZ ;  /* 0x0000004a41067224 */ /* 0x081fe400078e02ff */
[----:B------:R-:W-:-:S04]  /*1fe0*/  IMAD.WIDE.U32 R70, R64, R74, R22 ;  /* 0x0000004a40467225 */ /* 0x000fc800078e0016 */
[----:B------:R-:W-:-:S04]  /*1ff0*/  IMAD R19, R64, R75, R6 ;  /* 0x0000004b40137224 */ /* 0x000fc800078e0206 */
[----:B------:R-:W-:Y:S01]  /*2000*/  IMAD.IADD R59, R71, 0x1, R19 ;  /* 0x00000001473b7824 */ /* 0x000fe200078e0213 */
[----:B------:R-:W-:Y:S06]  /*2010*/  @!P2 BRA `(.L_x_31) ;  /* 0x0000001800a4a947 */ /* 0x000fec0003800000 */
[----:B------:R-:W-:Y:S01]  /*2020*/  ULDC.64 UR8, c[0x0][0x6b8] ;  /* 0x0001ae0000087ab9 */ /* 0x000fe20000000a00 */
[----:B------:R-:W-:Y:S01]  /*2030*/  ULDC.64 UR24, c[0x0][0x6b0] ;  /* 0x0001ac0000187ab9 */ /* 0x000fe20000000a00 */
[----:B------:R-:W-:Y:S01]  /*2040*/  IMAD.WIDE.U32 R20, R5, UR8, R10 ;  /* 0x0000000805147c25 */ /* 0x000fe2000f8e000a */
[----:B------:R-:W-:Y:S01]  /*2050*/  ULDC.64 UR26, c[0x0][0x6a8] ;  /* 0x0001aa00001a7ab9 */ /* 0x000fe20000000a00 */
[----:B------:R-:W0:Y:S01]  /*2060*/  LDC.64 R60, c[0x0][0x6b0] ;  /* 0x0001ac00ff3c7b82 */ /* 0x000e220000000a00 */
[----:B------:R-:W-:Y:S01]  /*2070*/  ULDC.64 UR10, c[0x0][0x6c0] ;  /* 0x0001b000000a7ab9 */ /* 0x000fe20000000a00 */
[----:B------:R-:W-:Y:S01]  /*2080*/  IMAD R6, R58, UR8, RZ ;  /* 0x000000083a067c24 */ /* 0x000fe2000f8e02ff */
[----:B------:R-:W-:Y:S01]  /*2090*/  IADD3 R22, P2, R62, R20, RZ ;  /* 0x000000143e167210 */ /* 0x000fe20007f5e0ff */
[----:B------:R-:W-:Y:S02]  /*20a0*/  IMAD R19, R65, UR24, RZ ;  /* 0x0000001841137c24 */ /* 0x000fe4000f8e02ff */
[----:B------:R-:W-:-:S02]  /*20b0*/  IMAD R69, R5, UR9, R6 ;  /* 0x0000000905457c24 */ /* 0x000fc4000f8e0206 */
[----:B------:R-:W-:-:S03]  /*20c0*/  IMAD R65, R64, UR25, R19 ;  /* 0x0000001940417c24 */ /* 0x000fc6000f8e0213 */
[----:B------:R-:W-:-:S03]  /*20d0*/  IADD3.X R23, R63, R21, R69, P2, !PT ;  /* 0x000000153f177210 */ /* 0x000fc600017fe445 */
[----:B------:R-:W-:-:S04]  /*20e0*/  IMAD.WIDE.U32 R20, R64, UR24, R22 ;  /* 0x0000001840147c25 */ /* 0x000fc8000f8e0016 */
[----:B------:R-:W-:Y:S01]  /*20f0*/  IMAD.IADD R19, R21, 0x1, R65 ;  /* 0x0000000115137824 */ /* 0x000fe200078e0241 */
[----:B------:R-:W-:-:S04]  /*2100*/  LEA R56, P2, R20, UR26, 0x2 ;  /* 0x0000001a14387c11 */ /* 0x000fc8000f8410ff */
[----:B------:R-:W-:-:S05]  /*2110*/  LEA.HI.X R57, R20, UR27, R19, 0x2, P2 ;  /* 0x0000001b14397c11 */ /* 0x000fca00090f1413 */
[----:B------:R-:W3:Y:S01]  /*2120*/  @P5 LDG.E.LTC128B R19, desc[UR18][R56.64] ;  /* 0x0000001238135981 */ /* 0x000ee2000c1e1920 */
[----:B0-----:R-:W-:Y:S01]  /*2130*/  IMAD.WIDE.U32 R72, R64, UR24, R60 ;  /* 0x0000001840487c25 */ /* 0x001fe2000f8e003c */
[----:B------:R-:W-:Y:S01]  /*2140*/  LEA R58, P2, R70, UR10, 0x2 ;  /* 0x0000000a463a7c11 */ /* 0x000fe2000f8410ff */
[----:B------:R-:W-:Y:S02]  /*2150*/  BSSY B1, `(.L_x_32) ;  /* 0x0000016000017945 */ /* 0x000fe40003800000 */
[----:B------:R-:W-:Y:S01]  /*2160*/  IMAD.WIDE.U32 R20, R64, UR24, R62 ;  /* 0x0000001840147c25 */ /* 0x000fe2000f8e003e */
[----:B------:R-:W-:Y:S02]  /*2170*/  LEA.HI.X R59, R70, UR11, R59, 0x2, P2 ;  /* 0x0000000b463b7c11 */ /* 0x000fe400090f143b */
[----:B------:R-:W-:Y:S01]  /*2180*/  ISETP.GT.AND P2, PT, R4, 0x1, PT ;  /* 0x000000010400780c */ /* 0x000fe20003f44270 */
[----:B------:R-:W-:Y:S01]  /*2190*/  IMAD.IADD R77, R65, 0x1, R73 ;  /* 0x00000001414d7824 */ /* 0x000fe200078e0249 */
[----:B------:R-:W-:-:S02]  /*21a0*/  IADD3 R20, P3, R10, R20, RZ ;  /* 0x000000140a147210 */ /* 0x000fc40007f7e0ff */
[----:B------:R-:W-:Y:S02]  /*21b0*/  LEA R60, P6, R74, R58, 0x2 ;  /* 0x0000003a4a3c7211 */ /* 0x000fe400078c10ff */
[----:B------:R-:W-:Y:S02]  /*21c0*/  IADD3.X R21, R11, R65, R21, P3, !PT ;  /* 0x000000410b157210 */ /* 0x000fe40001ffe415 */
[----:B------:R-:W-:Y:S01]  /*21d0*/  IADD3 R6, P3, R22, R72, RZ ;  /* 0x0000004816067210 */ /* 0x000fe20007f7e0ff */
[----:B------:R-:W-:-:S04]  /*21e0*/  IMAD.WIDE.U32 R20, R5, UR8, R20 ;  /* 0x0000000805147c25 */ /* 0x000fc8000f8e0014 */
[----:B------:R-:W-:Y:S01]  /*21f0*/  IMAD.X R23, R77, 0x1, R23, P3 ;  /* 0x000000014d177824 */ /* 0x000fe200018e0617 */
[----:B------:R-:W-:Y:S01]  /*2200*/  LEA R22, P3, R6, UR26, 0x2 ;  /* 0x0000001a06167c11 */ /* 0x000fe2000f8610ff */
[----:B------:R-:W-:-:S03]  /*2210*/  IMAD.IADD R21, R69, 0x1, R21 ;  /* 0x0000000145157824 */ /* 0x000fc600078e0215 */
[----:B------:R-:W-:Y:S02]  /*2220*/  LEA.HI.X R23, R6, UR27, R23, 0x2, P3 ;  /* 0x0000001b06177c11 */ /* 0x000fe400098f1417 */
[----:B------:R-:W-:-:S04]  /*2230*/  LEA R64, P3, R20, UR26, 0x2 ;  /* 0x0000001a14407c11 */ /* 0x000fc8000f8610ff */
[----:B------:R-:W-:Y:S01]  /*2240*/  LEA.HI.X R65, R20, UR27, R21, 0x2, P3 ;  /* 0x0000001b14417c11 */ /* 0x000fe200098f1415 */
[----:B---3--:R-:W-:-:S04]  /*2250*/  FMUL R61, R19, R14 ;  /* 0x0000000e133d7220 */ /* 0x008fc80000400000 */
[----:B--2---:R-:W-:-:S05]  /*2260*/  FFMA R71, R24, R13, R61 ;  /* 0x0000000d18477223 */ /* 0x004fca000000003d */
[----:B------:R0:W-:Y:S01]  /*2270*/  @P5 STG.E desc[UR18][R58.64], R71 ;  /* 0x000000473a005986 */ /* 0x0001e2000c101912 */
[----:B------:R-:W-:-:S13]  /*2280*/  ISETP.GT.AND P5, PT, R68, RZ, P2 ;  /* 0x000000ff4400720c */ /* 0x000fda00017a4270 */
[----:B0-----:R-:W-:Y:S05]  /*2290*/  @!P5 BRA `(.L_x_33) ;  /* 0x000000000004d947 */ /* 0x001fea0003800000 */
[----:B------:R0:W5:Y:S02]  /*22a0*/  LDG.E.LTC128B R19, desc[UR18][R22.64] ;  /* 0x0000001216137981 */ /* 0x000164000c1e1920 */
.L_x_33:
[----:B------:R-:W-:Y:S05]  /*22b0*/  BSYNC B1 ;  /* 0x0000000000017941 */ /* 0x000fea0003800000 */
.L_x_32:
[----:B-----5:R-:W-:Y:S01]  /*22c0*/  FMUL R6, R19, R14 ;  /* 0x0000000e13067220 */ /* 0x020fe20000400000 */
[----:B------:R-:W-:Y:S01]  /*22d0*/  LEA.HI.X R61, R74, R59, R75, 0x2, P6 ;  /* 0x0000003b4a3d7211 */ /* 0x000fe200030f144b */
[----:B------:R-:W-:Y:S01]  /*22e0*/  BSSY B1, `(.L_x_34) ;  /* 0x0000008000017945 */ /* 0x000fe20003800000 */
[----:B------:R-:W-:Y:S01]  /*22f0*/  ISETP.GT.AND P3, PT, R68, 0x8, P1 ;  /* 0x000000084400780c */ /* 0x000fe20000f64270 */
[----:B------:R-:W-:Y:S01]  /*2300*/  FFMA R25, R25, R13, R6 ;  /* 0x0000000d19197223 */ /* 0x000fe20000000006 */
[----:B------:R-:W-:-:S04]  /*2310*/  IADD3 R20, P1, P6, R10, R72, R62 ;  /* 0x000000480a147210 */ /* 0x000fc80007e3e03e */
[----:B------:R1:W-:Y:S01]  /*2320*/  @P5 STG.E desc[UR18][R60.64], R25 ;  /* 0x000000193c005986 */ /* 0x0003e2000c101912 */
[----:B------:R-:W-:-:S06]  /*2330*/  IADD3.X R21, R11, R77, R63, P1, P6 ;  /* 0x0000004d0b157210 */ /* 0x000fcc0000fec43f */
[----:B------:R-:W-:Y:S05]  /*2340*/  @!P3 BRA `(.L_x_35) ;  /* 0x000000000004b947 */ /* 0x000fea0003800000 */
[----:B------:R2:W5:Y:S02]  /*2350*/  LDG.E.LTC128B R19, desc[UR18][R64.64+0x20] ;  /* 0x0000201240137981 */ /* 0x000564000c1e1920 */
.L_x_35:
[----:B------:R-:W-:Y:S05]  /*2360*/  BSYNC B1 ;  /* 0x0000000000017941 */ /* 0x000fea0003800000 */
.L_x_34:
[----:B------:R-:W-:-:S04]  /*2370*/  IMAD.WIDE.U32 R20, R5, UR8, R20 ;  /* 0x0000000805147c25 */ /* 0x000fc8000f8e0014 */
[----:B-1---5:R-:W-:Y:S01]  /*2380*/  FMUL R25, R19, R14 ;  /* 0x0000000e13197220 */ /* 0x022fe20000400000 */
[----:B------:R-:W-:Y:S01]  /*2390*/  ISETP.GT.AND P2, PT, R68, 0x8, P2 ;  /* 0x000000084400780c */ /* 0x000fe20001744270 */
[----:B------:R-:W-:Y:S01]  /*23a0*/  USHF.L.U64.HI UR11, UR24, 0x5, UR25 ;  /* 0x00000005180b7899 */ /* 0x000fe20008010219 */
[----:B------:R-:W-:Y:S01]  /*23b0*/  IMAD.IADD R5, R69, 0x1, R21 ;  /* 0x0000000145057824 */ /* 0x000fe200078e0215 */
[----:B------:R-:W-:Y:S01]  /*23c0*/  LEA R24, P6, R20, UR26, 0x2 ;  /* 0x0000001a14187c11 */ /* 0x000fe2000f8c10ff */
[----:B------:R-:W-:Y:S01]  /*23d0*/  FFMA R63, R26, R13, R25 ;  /* 0x0000000d1a3f7223 */ /* 0x000fe20000000019 */
[----:B------:R-:W-:Y:S01]  /*23e0*/  @P3 IMAD.MOV.U32 R21, RZ, RZ, R59 ;  /* 0x000000ffff153224 */ /* 0x000fe200078e003b */
[----:B------:R-:W-:Y:S01]  /*23f0*/  ISETP.GT.AND P1, PT, R4, 0x8, PT ;  /* 0x000000080400780c */ /* 0x000fe20003f24270 */
[----:B------:R-:W-:Y:S01]  /*2400*/  USHF.L.U32 UR10, UR24, 0x5, URZ ;  /* 0x00000005180a7899 */ /* 0x000fe2000800063f */
[----:B------:R-:W-:Y:S01]  /*2410*/  LEA.HI.X R25, R20, UR27, R5, 0x2, P6 ;  /* 0x0000001b14197c11 */ /* 0x000fe2000b0f1405 */
[----:B------:R-:W-:Y:S01]  /*2420*/  @P3 IMAD.MOV.U32 R20, RZ, RZ, R58 ;  /* 0x000000ffff143224 */ /* 0x000fe200078e003a */
[----:B------:R-:W-:Y:S01]  /*2430*/  BSSY B1, `(.L_x_36) ;  /* 0x0000005000017945 */ /* 0x000fe20003800000 */
[----:B------:R-:W-:-:S03]  /*2440*/  ISETP.GT.AND P5, PT, R68, RZ, P1 ;  /* 0x000000ff4400720c */ /* 0x000fc60000fa4270 */
[----:B------:R1:W-:Y:S01]  /*2450*/  @P3 STG.E desc[UR18][R20.64+0x20], R63 ;  /* 0x0000203f14003986 */ /* 0x0003e2000c101912 */
[----:B------:R-:W-:Y:S09]  /*2460*/  @!P2 BRA `(.L_x_37) ;  /* 0x000000000004a947 */ /* 0x000ff20003800000 */
[----:B------:R3:W5:Y:S02]  /*2470*/  LDG.E.LTC128B R19, desc[UR18][R24.64+0x20] ;  /* 0x0000201218137981 */ /* 0x000764000c1e1920 */
.L_x_37:
[----:B------:R-:W-:Y:S05]  /*2480*/  BSYNC B1 ;  /* 0x0000000000017941 */ /* 0x000fea0003800000 */
.L_x_36:
[----:B-----5:R-:W-:Y:S01]  /*2490*/  FMUL R6, R19, R14 ;  /* 0x0000000e13067220 */ /* 0x020fe20000400000 */
[----:B---3--:R-:W-:-:S03]  /*24a0*/  IADD3 R24, P3, R56, UR10, RZ ;  /* 0x0000000a38187c10 */ /* 0x008fc6000ff7e0ff */
[----:B-1----:R-:W-:Y:S01]  /*24b0*/  FFMA R21, R27, R13, R6 ;  /* 0x0000000d1b157223 */ /* 0x002fe20000000006 */
[----:B------:R-:W-:-:S04]  /*24c0*/  IADD3.X R25, R57, UR11, RZ, P3, !PT ;  /* 0x0000000b39197c10 */ /* 0x000fc80009ffe4ff */
[----:B------:R1:W-:Y:S04]  /*24d0*/  @P2 STG.E desc[UR18][R60.64+0x20], R21 ;  /* 0x000020153c002986 */ /* 0x0003e8000c101912 */
[----:B------:R-:W3:Y:S01]  /*24e0*/  @P5 LDG.E.LTC128B R19, desc[UR18][R24.64] ;  /* 0x0000001218135981 */ /* 0x000ee2000c1e1920 */
[C---:B------:R-:W-:Y:S01]  /*24f0*/  IMAD.SHL.U32 R20, R74.reuse, 0x20, RZ ;  /* 0x000000204a147824 */ /* 0x040fe200078e00ff */
[----:B------:R-:W-:Y:S01]  /*2500*/  SHF.L.U64.HI R6, R74, 0x5, R75 ;  /* 0x000000054a067819 */ /* 0x000fe2000001024b */
[----:B------:R-:W-:Y:S01]  /*2510*/  BSSY B1, `(.L_x_38) ;  /* 0x000000c000017945 */ /* 0x000fe20003800000 */
[----:B------:R-:W-:Y:S02]  /*2520*/  ISETP.GT.AND P3, PT, R4, 0x9, PT ;  /* 0x000000090400780c */ /* 0x000fe40003f64270 */
[----:B------:R-:W-:-:S02]  /*2530*/  IADD3 R26, P6, R20, R58, RZ ;  /* 0x0000003a141a7210 */ /* 0x000fc40007fde0ff */
[----:B------:R-:W-:-:S03]  /*2540*/  ISETP.GT.AND P2, PT, R68, RZ, P3 ;  /* 0x000000ff4400720c */ /* 0x000fc60001f44270 */
[----:B------:R-:W-:Y:S01]  /*2550*/  IMAD.X R27, R6, 0x1, R59, P6 ;  /* 0x00000001061b7824 */ /* 0x000fe200030e063b */
[----:B------:R-:W-:-:S04]  /*2560*/  IADD3 R62, P6, R22, UR10, RZ ;  /* 0x0000000a163e7c10 */ /* 0x000fc8000ffde0ff */
[----:B------:R-:W-:Y:S01]  /*2570*/  IADD3.X R63, R23, UR11, RZ, P6, !PT ;  /* 0x0000000b173f7c10 */ /* 0x000fe2000b7fe4ff */
[----:B---3--:R-:W-:-:S04]  /*2580*/  FMUL R5, R19, R14 ;  /* 0x0000000e13057220 */ /* 0x008fc80000400000 */
[----:B------:R-:W-:-:S05]  /*2590*/  FFMA R5, R28, R13, R5 ;  /* 0x0000000d1c057223 */ /* 0x000fca0000000005 */
[----:B------:R1:W-:Y:S01]  /*25a0*/  @P5 STG.E desc[UR18][R26.64], R5 ;  /* 0x000000051a005986 */ /* 0x0003e2000c101912 */
[----:B------:R-:W-:Y:S05]  /*25b0*/  @!P2 BRA `(.L_x_39) ;  /* 0x000000000004a947 */ /* 0x000fea0003800000 */
[----:B------:R3:W5:Y:S02]  /*25c0*/  LDG.E.LTC128B R19, desc[UR18][R62.64] ;  /* 0x000000123e137981 */ /* 0x000764000c1e1920 */
.L_x_39:
[----:B------:R-:W-:Y:S05]  /*25d0*/  BSYNC B1 ;  /* 0x0000000000017941 */ /* 0x000fea0003800000 */
.L_x_38:
[----:B------:R-:W-:Y:S01]  /*25e0*/  UIADD3 UR8, UP0, UR10, 0x20, URZ ;  /* 0x000000200a087890 */ /* 0x000fe2000ff1e03f */
[----:B------:R-:W-:Y:S01]  /*25f0*/  ISETP.GT.AND P1, PT, R68, 0x8, P1 ;  /* 0x000000084400780c */ /* 0x000fe20000f24270 */
[----:B-----5:R-:W-:Y:S01]  /*2600*/  FMUL R70, R19, R14 ;  /* 0x0000000e13467220 */ /* 0x020fe20000400000 */
[----:B--2---:R-:W-:Y:S01]  /*2610*/  IADD3 R64, P5, R20, R60, RZ ;  /* 0x0000003c14407210 */ /* 0x004fe20007fbe0ff */
[----:B------:R-:W-:Y:S01]  /*2620*/  UIADD3.X UR9, URZ, UR11, URZ, UP0, !UPT ;  /* 0x0000000b3f097290 */ /* 0x000fe200087fe43f */
[----:B------:R-:W-:Y:S01]  /*2630*/  IMAD.MOV.U32 R69, RZ, RZ, R19 ;  /* 0x000000ffff457224 */ /* 0x000fe200078e0013 */
[----:B------:R-:W-:Y:S01]  /*2640*/  IADD3 R28, P6, R56, UR8, RZ ;  /* 0x00000008381c7c10 */ /* 0x000fe2000ffde0ff */
[----:B------:R-:W-:Y:S01]  /*2650*/  FFMA R71, R29, R13, R70 ;  /* 0x0000000d1d477223 */ /* 0x000fe20000000046 */
[----:B------:R-:W-:Y:S02]  /*2660*/  IMAD.X R65, R6, 0x1, R61, P5 ;  /* 0x0000000106417824 */ /* 0x000fe400028e063d */
[----:B------:R-:W-:-:S03]  /*2670*/  IADD3.X R29, R57, UR9, RZ, P6, !PT ;  /* 0x00000009391d7c10 */ /* 0x000fc6000b7fe4ff */
[----:B------:R2:W-:Y:S04]  /*2680*/  @P2 STG.E desc[UR18][R64.64], R71 ;  /* 0x0000004740002986 */ /* 0x0005e8000c101912 */
[----:B------:R-:W4:Y:S01]  /*2690*/  @P1 LDG.E.LTC128B R69, desc[UR18][R28.64] ;  /* 0x000000121c451981 */ /* 0x000f22000c1e1920 */
[----:B------:R-:W-:Y:S01]  /*26a0*/  IADD3 R19, P2, R20, 0x20, RZ ;  /* 0x0000002014137810 */ /* 0x000fe20007f5e0ff */
[----:B------:R-:W-:Y:S01]  /*26b0*/  BSSY B1, `(.L_x_40) ;  /* 0x000000e000017945 */ /* 0x000fe20003800000 */
[----:B------:R-:W-:Y:S02]  /*26c0*/  ISETP.GT.AND P5, PT, R68, 0x8, P3 ;  /* 0x000000084400780c */ /* 0x000fe40001fa4270 */
[----:B------:R-:W-:Y:S01]  /*26d0*/  IADD3 R56, P6, R19, R58, RZ ;  /* 0x0000003a13387210 */ /* 0x000fe20007fde0ff */
[----:B-1----:R-:W-:Y:S01]  /*26e0*/  IMAD.X R5, RZ, RZ, R6, P2 ;  /* 0x000000ffff057224 */ /* 0x002fe200010e0606 */
[----:B0-----:R-:W-:-:S02]  /*26f0*/  IADD3 R22, P3, R22, UR8, RZ ;  /* 0x0000000816167c10 */ /* 0x001fc4000ff7e0ff */
[----:B------:R-:W-:Y:S01]  /*2700*/  ISETP.GT.AND P2, PT, R4, 0x10, PT ;  /* 0x000000100400780c */ /* 0x000fe20003f44270 */
[----:B------:R-:W-:Y:S01]  /*2710*/  IMAD.X R57, R5, 0x1, R59, P6 ;  /* 0x0000000105397824 */ /* 0x000fe200030e063b */
[----:B------:R-:W-:Y:S02]  /*2720*/  IADD3 R58, P6, R19, R60, RZ ;  /* 0x0000003c133a7210 */ /* 0x000fe40007fde0ff */
[----:B------:R-:W-:Y:S01]  /*2730*/  IADD3.X R23, R23, UR9, RZ, P3, !PT ;  /* 0x0000000917177c10 */ /* 0x000fe20009ffe4ff */
[----:B----4-:R-:W-:-:S04]  /*2740*/  FMUL R21, R69, R14 ;  /* 0x0000000e45157220 */ /* 0x010fc80000400000 */
[----:B------:R-:W-:-:S05]  /*2750*/  FFMA R21, R30, R13, R21 ;  /* 0x0000000d1e157223 */ /* 0x000fca0000000015 */
[----:B------:R2:W-:Y:S01]  /*2760*/  @P1 STG.E desc[UR18][R56.64], R21 ;  /* 0x0000001538001986 */ /* 0x0005e2000c101912 */
[----:B------:R-:W-:Y:S05]  /*2770*/  @!P5 BRA `(.L_x_41) ;  /* 0x000000000004d947 */ /* 0x000fea0003800000 */
[----:B------:R0:W5:Y:S02]  /*2780*/  LDG.E.LTC128B R69, desc[UR18][R22.64] ;  /* 0x0000001216457981 */ /* 0x000164000c1e1920 */
.L_x_41:
[----:B------:R-:W-:Y:S05]  /*2790*/  BSYNC B1 ;  /* 0x0000000000017941 */ /* 0x000fea0003800000 */
.L_x_40:
[----:B0----5:R-:W-:Y:S01]  /*27a0*/  FMUL R22, R69, R14 ;  /* 0x0000000e45167220 */ /* 0x021fe20000400000 */
[----:B------:R-:W-:Y:S01]  /*27b0*/  IMAD.X R59, R5, 0x1, R61, P6 ;  /* 0x00000001053b7824 */ /* 0x000fe200030e063d */
[----:B------:R-:W-:Y:S01]  /*27c0*/  ISETP.GT.AND P3, PT, R68, RZ, P2 ;  /* 0x000000ff4400720c */ /* 0x000fe20001764270 */
[----:B------:R-:W-:Y:S01]  /*27d0*/  BSSY B1, `(.L_x_42) ;  /* 0x0000008000017945 */ /* 0x000fe20003800000 */
[----:B------:R-:W-:Y:S01]  /*27e0*/  FFMA R31, R31, R13, R22 ;  /* 0x0000000d1f1f7223 */ /* 0x000fe20000000016 */
[----:B------:R-:W-:Y:S02]  /*27f0*/  IADD3 R22, P1, R24, UR10, RZ ;  /* 0x0000000a18167c10 */ /* 0x000fe4000ff3e0ff */
[----:B------:R-:W-:Y:S02]  /*2800*/  IADD3 R28, P6, R26, R20, RZ ;  /* 0x000000141a1c7210 */ /* 0x000fe40007fde0ff */
[----:B------:R0:W-:Y:S01]  /*2810*/  @P5 STG.E desc[UR18][R58.64], R31 ;  /* 0x0000001f3a005986 */ /* 0x0001e2000c101912 */
[----:B------:R-:W-:-:S05]  /*2820*/  IADD3.X R23, R25, UR11, RZ, P1, !PT ;  /* 0x0000000b19177c10 */ /* 0x000fca0008ffe4ff */
[----:B------:R-:W-:Y:S05]  /*2830*/  @!P3 BRA `(.L_x_43) ;  /* 0x000000000004b947 */ /* 0x000fea0003800000 */
[----:B------:R1:W5:Y:S02]  /*2840*/  LDG.E.LTC128B R69, desc[UR18][R22.64] ;  /* 0x0000001216457981 */ /* 0x000364000c1e1920 */
.L_x_43:
[----:B------:R-:W-:Y:S05]  /*2850*/  BSYNC B1 ;  /* 0x0000000000017941 */ /* 0x000fea0003800000 */
.L_x_42:
[----:B------:R-:W-:Y:S01]  /*2860*/  ISETP.GT.AND P1, PT, R4, 0x11, PT ;  /* 0x000000110400780c */ /* 0x000fe20003f24270 */
[----:B--2--5:R-:W-:Y:S01]  /*2870*/  FMUL R21, R69, R14 ;  /* 0x0000000e45157220 */ /* 0x024fe20000400000 */
[----:B------:R-:W-:Y:S01]  /*2880*/  IMAD.X R29, R27, 0x1, R6, P6 ;  /* 0x000000011b1d7824 */ /* 0x000fe200030e0606 */
[----:B------:R-:W-:Y:S01]  /*2890*/  BSSY B1, `(.L_x_44) ;  /* 0x0000009000017945 */ /* 0x000fe20003800000 */
[----:B------:R-:W-:Y:S01]  /*28a0*/  ISETP.GT.AND P5, PT, R68, RZ, P1 ;  /* 0x000000ff4400720c */ /* 0x000fe20000fa4270 */
[----:B------:R-:W-:Y:S01]  /*28b0*/  FFMA R21, R32, R13, R21 ;  /* 0x0000000d20157223 */ /* 0x000fe20000000015 */
[----:B------:R-:W-:-:S04]  /*28c0*/  IADD3 R56, P6, R64, R20, RZ ;  /* 0x0000001440387210 */ /* 0x000fc80007fde0ff */
[----:B------:R2:W-:Y:S01]  /*28d0*/  @P3 STG.E desc[UR18][R28.64], R21 ;  /* 0x000000151c003986 */ /* 0x0005e2000c101912 */
[----:B------:R-:W-:-:S04]  /*28e0*/  IADD3 R30, P3, R62, UR10, RZ ;  /* 0x0000000a3e1e7c10 */ /* 0x000fc8000ff7e0ff */
[----:B0-----:R-:W-:Y:S02]  /*28f0*/  IADD3.X R31, R63, UR11, RZ, P3, !PT ;  /* 0x0000000b3f1f7c10 */ /* 0x001fe40009ffe4ff */
[----:B------:R-:W-:Y:S07]  /*2900*/  @!P5 BRA `(.L_x_45) ;  /* 0x000000000004d947 */ /* 0x000fee0003800000 */
[----:B------:R0:W5:Y:S02]  /*2910*/  LDG.E.LTC128B R69, desc[UR18][R30.64] ;  /* 0x000000121e457981 */ /* 0x000164000c1e1920 */
.L_x_45:
[----:B------:R-:W-:Y:S05]  /*2920*/  BSYNC B1 ;  /* 0x0000000000017941 */ /* 0x000fea0003800000 */
.L_x_44:
[----:B-----5:R-:W-:Y:S01]  /*2930*/  FMUL R32, R69, R14 ;  /* 0x0000000e45207220 */ /* 0x020fe20000400000 */
[----:B------:R-:W-:Y:S01]  /*2940*/  IMAD.X R57, R65, 0x1, R6, P6 ;  /* 0x0000000141397824 */ /* 0x000fe200030e0606 */
[----:B------:R-:W-:Y:S01]  /*2950*/  ISETP.GT.AND P3, PT, R68, 0x8, P2 ;  /* 0x000000084400780c */ /* 0x000fe20001764270 */
[----:B------:R-:W-:Y:S01]  /*2960*/  BSSY B1, `(.L_x_46) ;  /* 0x0000007000017945 */ /* 0x000fe20003800000 */
[----:B------:R-:W-:Y:S01]  /*2970*/  FFMA R33, R33, R13, R32 ;  /* 0x0000000d21217223 */ /* 0x000fe20000000020 */
[----:B------:R-:W-:-:S04]  /*2980*/  IADD3 R24, P2, R24, UR8, RZ ;  /* 0x0000000818187c10 */ /* 0x000fc8000ff5e0ff */
[----:B------:R4:W-:Y:S01]  /*2990*/  @P5 STG.E desc[UR18][R56.64], R33 ;  /* 0x0000002138005986 */ /* 0x0009e2000c101912 */
[----:B------:R-:W-:-:S05]  /*29a0*/  IADD3.X R25, R25, UR9, RZ, P2, !PT ;  /* 0x0000000919197c10 */ /* 0x000fca00097fe4ff */
[----:B------:R-:W-:Y:S05]  /*29b0*/  @!P3 BRA `(.L_x_47) ;  /* 0x000000000004b947 */ /* 0x000fea0003800000 */
[----:B------:R0:W5:Y:S02]  /*29c0*/  LDG.E.LTC128B R69, desc[UR18][R24.64] ;  /* 0x0000001218457981 */ /* 0x000164000c1e1920 */
.L_x_47:
[----:B------:R-:W-:Y:S05]  /*29d0*/  BSYNC B1 ;  /* 0x0000000000017941 */ /* 0x000fea0003800000 */
.L_x_46:
[----:B0-----:R-:W-:Y:S01]  /*29e0*/  IADD3 R24, P5, R19, R26, RZ ;  /* 0x0000001a13187210 */ /* 0x001fe20007fbe0ff */
[----:B--2--5:R-:W-:Y:S01]  /*29f0*/  FMUL R21, R69, R14 ;  /* 0x0000000e45157220 */ /* 0x024fe20000400000 */
[----:B------:R-:W-:Y:S01]  /*2a00*/  ISETP.GT.AND P1, PT, R68, 0x8, P1 ;  /* 0x000000084400780c */ /* 0x000fe20000f24270 */
[----:B------:R-:W-:Y:S01]  /*2a10*/  BSSY B1, `(.L_x_48) ;  /* 0x000000a000017945 */ /* 0x000fe20003800000 */
[----:B------:R-:W-:Y:S01]  /*2a20*/  IADD3 R26, P6, R62, UR8, RZ ;  /* 0x000000083e1a7c10 */ /* 0x000fe2000ffde0ff */
[----:B------:R-:W-:Y:S01]  /*2a30*/  FFMA R21, R34, R13, R21 ;  /* 0x0000000d22157223 */ /* 0x000fe20000000015 */
[----:B------:R-:W-:Y:S01]  /*2a40*/  IMAD.X R25, R5, 0x1, R27, P5 ;  /* 0x0000000105197824 */ /* 0x000fe200028e061b */
[----:B------:R-:W-:Y:S02]  /*2a50*/  ISETP.GT.AND P2, PT, R4, 0x18, PT ;  /* 0x000000180400780c */ /* 0x000fe40003f44270 */
[----:B------:R-:W-:Y:S02]  /*2a60*/  IADD3 R32, P5, R19, R64, RZ ;  /* 0x0000004013207210 */ /* 0x000fe40007fbe0ff */
[----:B------:R0:W-:Y:S01]  /*2a70*/  @P3 STG.E desc[UR18][R24.64], R21 ;  /* 0x0000001518003986 */ /* 0x0001e2000c101912 */
[----:B------:R-:W-:-:S03]  /*2a80*/  IADD3.X R27, R63, UR9, RZ, P6, !PT ;  /* 0x000000093f1b7c10 */ /* 0x000fc6000b7fe4ff */
[----:B------:R-:W-:Y:S07]  /*2a90*/  @!P1 BRA `(.L_x_49) ;  /* 0x0000000000049947 */ /* 0x000fee0003800000 */
[----:B------:R2:W5:Y:S02]  /*2aa0*/  LDG.E.LTC128B R69, desc[UR18][R26.64] ;  /* 0x000000121a457981 */ /* 0x000564000c1e1920 */
.L_x_49:
[----:B------:R-:W-:Y:S05]  /*2ab0*/  BSYNC B1 ;  /* 0x0000000000017941 */ /* 0x000fea0003800000 */
.L_x_48:
[----:B0----5:R-:W-:Y:S01]  /*2ac0*/  FMUL R24, R69, R14 ;  /* 0x0000000e45187220 */ /* 0x021fe20000400000 */
[----:B----4-:R-:W-:Y:S01]  /*2ad0*/  IMAD.X R33, R5, 0x1, R65, P5 ;  /* 0x0000000105217824 */ /* 0x010fe200028e0641 */
[----:B------:R-:W-:Y:S01]  /*2ae0*/  ISETP.GT.AND P3, PT, R68, RZ, P2 ;  /* 0x000000ff4400720c */ /* 0x000fe20001764270 */
[----:B------:R-:W-:Y:S01]  /*2af0*/  BSSY B1, `(.L_x_50) ;  /* 0x0000008000017945 */ /* 0x000fe20003800000 */
[----:B------:R-:W-:Y:S01]  /*2b00*/  FFMA R35, R35, R13, R24 ;  /* 0x0000000d23237223 */ /* 0x000fe20000000018 */
[----:B------:R-:W-:Y:S02]  /*2b10*/  IADD3 R24, P6, R22, UR10, RZ ;  /* 0x0000000a16187c10 */ /* 0x000fe4000ffde0ff */
[----:B--2---:R-:W-:Y:S02]  /*2b20*/  IADD3 R26, P5, R28, R20, RZ ;  /* 0x000000141c1a7210 */ /* 0x004fe40007fbe0ff */
[----:B------:R0:W-:Y:S01]  /*2b30*/  @P1 STG.E desc[UR18][R32.64], R35 ;  /* 0x0000002320001986 */ /* 0x0001e2000c101912 */
[----:B------:R-:W-:-:S05]  /*2b40*/  IADD3.X R25, R23, UR11, RZ, P6, !PT ;  /* 0x0000000b17197c10 */ /* 0x000fca000b7fe4ff */
[----:B------:R-:W-:Y:S05]  /*2b50*/  @!P3 BRA `(.L_x_51) ;  /* 0x000000000004b947 */ /* 0x000fea0003800000 */
[----:B------:R2:W5:Y:S02]  /*2b60*/  LDG.E.LTC128B R69, desc[UR18][R24.64] ;  /* 0x0000001218457981 */ /* 0x000564000c1e1920 */
.L_x_51:
[----:B------:R-:W-:Y:S05]  /*2b70*/  BSYNC B1 ;  /* 0x0000000000017941 */ /* 0x000fea0003800000 */
.L_x_50:
[----:B------:R-:W-:Y:S01]  /*2b80*/  ISETP.GT.AND P1, PT, R4, 0x19, PT ;  /* 0x000000190400780c */ /* 0x000fe20003f24270 */
[----:B------:R-:W-:Y:S02]  /*2b90*/  IMAD.X R27, R29, 0x1, R6, P5 ;  /* 0x000000011d1b7824 */ /* 0x000fe400028e0606 */
[----:B-----5:R-:W-:Y:S01]  /*2ba0*/  FMUL R21, R69, R14 ;  /* 0x0000000e45157220 */ /* 0x020fe20000400000 */
[----:B------:R-:W-:Y:S01]  /*2bb0*/  BSSY B1, `(.L_x_52) ;  /* 0x0000009000017945 */ /* 0x000fe20003800000 */
[----:B------:R-:W-:Y:S02]  /*2bc0*/  ISETP.GT.AND P5, PT, R68, RZ, P1 ;  /* 0x000000ff4400720c */ /* 0x000fe40000fa4270 */
[----:B------:R-:W-:Y:S01]  /*2bd0*/  FFMA R21, R36, R13, R21 ;  /* 0x0000000d24157223 */ /* 0x000fe20000000015 */
[----:B------:R-:W-:-:S04]  /*2be0*/  IADD3 R34, P6, R56, R20, RZ ;  /* 0x0000001438227210 */ /* 0x000fc80007fde0ff */
[----:B------:R4:W-:Y:S01]  /*2bf0*/  @P3 STG.E desc[UR18][R26.64], R21 ;  /* 0x000000151a003986 */ /* 0x0009e2000c101912 */
[----:B0-----:R-:W-:-:S04]  /*2c00*/  IADD3 R32, P3, R30, UR10, RZ ;  /* 0x0000000a1e207c10 */ /* 0x001fc8000ff7e0ff */
[----:B------:R-:W-:Y:S01]  /*2c10*/  IADD3.X R33, R31, UR11, RZ, P3, !PT ;  /* 0x0000000b1f217c10 */ /* 0x000fe20009ffe4ff */
[----:B------:R-:W-:Y:S08]  /*2c20*/  @!P5 BRA `(.L_x_53) ;  /* 0x000000000004d947 */ /* 0x000ff00003800000 */
[----:B------:R0:W5:Y:S02]  /*2c30*/  LDG.E.LTC128B R69, desc[UR18][R32.64] ;  /* 0x0000001220457981 */ /* 0x000164000c1e1920 */
.L_x_53:
[----:B------:R-:W-:Y:S05]  /*2c40*/  BSYNC B1 ;  /* 0x0000000000017941 */ /* 0x000fea0003800000 */
.L_x_52:
[----:B-----5:R-:W-:Y:S01]  /*2c50*/  FMUL R36, R69, R14 ;  /* 0x0000000e45247220 */ /* 0x020fe20000400000 */
[----:B------:R-:W-:Y:S01]  /*2c60*/  IMAD.X R35, R57, 0x1, R6, P6 ;  /* 0x0000000139237824 */ /* 0x000fe200030e0606 */
[----:B------:R-:W-:Y:S01]  /*2c70*/  ISETP.GT.AND P3, PT, R68, 0x8, P2 ;  /* 0x000000084400780c */ /* 0x000fe20001764270 */
[----:B------:R-:W-:Y:S01]  /*2c80*/  BSSY B1, `(.L_x_54) ;  /* 0x0000007000017945 */ /* 0x000fe20003800000 */
[----:B------:R-:W-:Y:S01]  /*2c90*/  FFMA R37, R37, R13, R36 ;  /* 0x0000000d25257223 */ /* 0x000fe20000000024 */
[----:B-1----:R-:W-:-:S04]  /*2ca0*/  IADD3 R22, P2, R22, UR8, RZ ;  /* 0x0000000816167c10 */ /* 0x002fc8000ff5e0ff */
[----:B------:R1:W-:Y:S01]  /*2cb0*/  @P5 STG.E desc[UR18][R34.64], R37 ;  /* 0x0000002522005986 */ /* 0x0003e2000c101912 */
[----:B------:R-:W-:-:S05]  /*2cc0*/  IADD3.X R23, R23, UR9, RZ, P2, !PT ;  /* 0x0000000917177c10 */ /* 0x000fca00097fe4ff */
[----:B------:R-:W-:Y:S05]  /*2cd0*/  @!P3 BRA `(.L_x_55) ;  /* 0x000000000004b947 */ /* 0x000fea0003800000 */
[----:B------:R0:W5:Y:S02]  /*2ce0*/  LDG.E.LTC128B R69, desc[UR18][R22.64] ;  /* 0x0000001216457981 */ /* 0x000164000c1e1920 */
.L_x_55:
[----:B------:R-:W-:Y:S05]  /*2cf0*/  BSYNC B1 ;  /* 0x0000000000017941 */ /* 0x000fea0003800000 */
.L_x_54:
[----:B0-----:R-:W-:Y:S01]  /*2d00*/  IADD3 R22, P5, R28, R19, RZ ;  /* 0x000000131c167210 */ /* 0x001fe20007fbe0ff */
[----:B----45:R-:W-:Y:S01]  /*2d10*/  FMUL R21, R69, R14 ;  /* 0x0000000e45157220 */ /* 0x030fe20000400000 */
        /* <DEDUP_REMOVED lines=11> */
.L_x_57:
[----:B------:R-:W-:Y:S05]  /*2dd0*/  BSYNC B1 ;  /* 0x0000000000017941 */ /* 0x000fea0003800000 */
.L_x_56:
[----:B0----5:R-:W-:Y:S01]  /*2de0*/  FMUL R22, R69, R14 ;  /* 0x0000000e45167220 */ /* 0x021fe20000400000 */
[----:B-1----:R-:W-:Y:S01]  /*2df0*/  IMAD.X R37, R57, 0x1, R5, P5 ;  /* 0x0000000139257824 */ /* 0x002fe200028e0605 */
[----:B------:R-:W-:Y:S01]  /*2e00*/  ISETP.GT.AND P3, PT, R68, RZ, P2 ;  /* 0x000000ff4400720c */ /* 0x000fe20001764270 */
[----:B------:R-:W-:Y:S01]  /*2e10*/  BSSY B1, `(.L_x_58) ;  /* 0x0000008000017945 */ /* 0x000fe20003800000 */
[----:B------:R-:W-:Y:S01]  /*2e20*/  FFMA R39, R39, R13, R22 ;  /* 0x0000000d27277223 */ /* 0x000fe20000000016 */
[----:B------:R-:W-:Y:S02]  /*2e30*/  IADD3 R22, P6, R24, UR10, RZ ;  /* 0x0000000a18167c10 */ /* 0x000fe4000ffde0ff */
[----:B----4-:R-:W-:Y:S02]  /*2e40*/  IADD3 R28, P5, R26, R20, RZ ;  /* 0x000000141a1c7210 */ /* 0x010fe40007fbe0ff */
[----:B------:R0:W-:Y:S01]  /*2e50*/  @P1 STG.E desc[UR18][R36.64], R39 ;  /* 0x0000002724001986 */ /* 0x0001e2000c101912 */
[----:B------:R-:W-:-:S05]  /*2e60*/  IADD3.X R23, R25, UR11, RZ, P6, !PT ;  /* 0x0000000b19177c10 */ /* 0x000fca000b7fe4ff */
[----:B------:R-:W-:Y:S05]  /*2e70*/  @!P3 BRA `(.L_x_59) ;  /* 0x000000000004b947 */ /* 0x000fea0003800000 */
[----:B------:R1:W5:Y:S02]  /*2e80*/  LDG.E.LTC128B R69, desc[UR18][R22.64] ;  /* 0x0000001216457981 */ /* 0x000364000c1e1920 */
.L_x_59:
[----:B------:R-:W-:Y:S05]  /*2e90*/  BSYNC B1 ;  /* 0x0000000000017941 */ /* 0x000fea0003800000 */
.L_x_58:
[----:B------:R-:W-:Y:S01]  /*2ea0*/  ISETP.GT.AND P1, PT, R4, 0x21, PT ;  /* 0x000000210400780c */ /* 0x000fe20003f24270 */
[----:B------:R-:W-:Y:S02]  /*2eb0*/  IMAD.X R29, R27, 0x1, R6, P5 ;  /* 0x000000011b1d7824 */ /* 0x000fe400028e0606 */
[----:B-----5:R-:W-:Y:S01]  /*2ec0*/  FMUL R21, R69, R14 ;  /* 0x0000000e45157220 */ /* 0x020fe20000400000 */
[----:B------:R-:W-:Y:S01]  /*2ed0*/  BSSY B1, `(.L_x_60) ;  /* 0x0000009000017945 */ /* 0x000fe20003800000 */
[----:B------:R-:W-:Y:S02]  /*2ee0*/  ISETP.GT.AND P5, PT, R68, RZ, P1 ;  /* 0x000000ff4400720c */ /* 0x000fe40000fa4270 */
[----:B------:R-:W-:Y:S01]  /*2ef0*/  FFMA R21, R40, R13, R21 ;  /* 0x0000000d28157223 */ /* 0x000fe20000000015 */
[----:B0-----:R-:W-:-:S04]  /*2f00*/  IADD3 R36, P6, R34, R20, RZ ;  /* 0x0000001422247210 */ /* 0x001fc80007fde0ff */
[----:B------:R0:W-:Y:S01]  /*2f10*/  @P3 STG.E desc[UR18][R28.64], R21 ;  /* 0x000000151c003986 */ /* 0x0001e2000c101912 */
[----:B------:R-:W-:-:S04]  /*2f20*/  IADD3 R30, P3, R32, UR10, RZ ;  /* 0x0000000a201e7c10 */ /* 0x000fc8000ff7e0ff */
[----:B------:R-:W-:Y:S01]  /*2f30*/  IADD3.X R31, R33, UR11, RZ, P3, !PT ;  /* 0x0000000b211f7c10 */ /* 0x000fe20009ffe4ff */
[----:B------:R-:W-:Y:S08]  /*2f40*/  @!P5 BRA `(.L_x_61) ;  /* 0x000000000004d947 */ /* 0x000ff00003800000 */
[----:B------:R4:W5:Y:S02]  /*2f50*/  LDG.E.LTC128B R69, desc[UR18][R30.64] ;  /* 0x000000121e457981 */ /* 0x000964000c1e1920 */
.L_x_61:
[----:B------:R-:W-:Y:S05]  /*2f60*/  BSYNC B1 ;  /* 0x0000000000017941 */ /* 0x000fea0003800000 */
.L_x_60:
[----:B-----5:R-:W-:Y:S01]  /*2f70*/  FMUL R38, R69, R14 ;  /* 0x0000000e45267220 */ /* 0x020fe20000400000 */
[----:B------:R-:W-:Y:S01]  /*2f80*/  IMAD.X R37, R35, 0x1, R6, P6 ;  /* 0x0000000123257824 */ /* 0x000fe200030e0606 */
[----:B------:R-:W-:Y:S01]  /*2f90*/  ISETP.GT.AND P3, PT, R68, 0x8, P2 ;  /* 0x000000084400780c */ /* 0x000fe20001764270 */
[----:B------:R-:W-:Y:S01]  /*2fa0*/  BSSY B1, `(.L_x_62) ;  /* 0x0000007000017945 */ /* 0x000fe20003800000 */
[----:B------:R-:W-:Y:S01]  /*2fb0*/  FFMA R41, R41, R13, R38 ;  /* 0x0000000d29297223 */ /* 0x000fe20000000026 */
[----:B--2---:R-:W-:-:S04]  /*2fc0*/  IADD3 R24, P2, R24, UR8, RZ ;  /* 0x0000000818187c10 */ /* 0x004fc8000ff5e0ff */
[----:B------:R2:W-:Y:S01]  /*2fd0*/  @P5 STG.E desc[UR18][R36.64], R41 ;  /* 0x0000002924005986 */ /* 0x0005e2000c101912 */
[----:B------:R-:W-:-:S05]  /*2fe0*/  IADD3.X R25, R25, UR9, RZ, P2, !PT ;  /* 0x0000000919197c10 */ /* 0x000fca00097fe4ff */
[----:B------:R-:W-:Y:S05]  /*2ff0*/  @!P3 BRA `(.L_x_63) ;  /* 0x000000000004b947 */ /* 0x000fea0003800000 */
[----:B------:R0:W5:Y:S02]  /*3000*/  LDG.E.LTC128B R69, desc[UR18][R24.64] ;  /* 0x0000001218457981 */ /* 0x000164000c1e1920 */
.L_x_63:
[----:B------:R-:W-:Y:S05]  /*3010*/  BSYNC B1 ;  /* 0x0000000000017941 */ /* 0x000fea0003800000 */
.L_x_62:
[----:B0-----:R-:W-:Y:S01]  /*3020*/  IADD3 R24, P5, R26, R19, RZ ;  /* 0x000000131a187210 */ /* 0x001fe20007fbe0ff */
[----:B-----5:R-:W-:Y:S01]  /*3030*/  FMUL R21, R69, R14 ;  /* 0x0000000e45157220 */ /* 0x020fe20000400000 */
        /* <DEDUP_REMOVED lines=11> */
.L_x_65:
[----:B------:R-:W-:Y:S05]  /*30f0*/  BSYNC B1 ;  /* 0x0000000000017941 */ /* 0x000fea0003800000 */
.L_x_64:
        /* <DEDUP_REMOVED lines=11> */
.L_x_67:
[----:B------:R-:W-:Y:S05]  /*31b0*/  BSYNC B1 ;  /* 0x0000000000017941 */ /* 0x000fea0003800000 */
.L_x_66:
        /* <DEDUP_REMOVED lines=8> */
[----:B------:R-:W-:-:S04]  /*3240*/  IADD3 R32, P6, R30, UR10, RZ ;  /* 0x0000000a1e207c10 */ /* 0x000fc8000ffde0ff */
[----:B------:R-:W-:Y:S01]  /*3250*/  IADD3.X R33, R31, UR11, RZ, P6, !PT ;  /* 0x0000000b1f217c10 */ /* 0x000fe2000b7fe4ff */
[----:B------:R-:W-:Y:S08]  /*3260*/  @!P3 BRA `(.L_x_69) ;  /* 0x000000000004b947 */ /* 0x000ff00003800000 */
[----:B------:R0:W5:Y:S02]  /*3270*/  LDG.E.LTC128B R69, desc[UR18][R32.64] ;  /* 0x0000001220457981 */ /* 0x000164000c1e1920 */
.L_x_69:
[----:B------:R-:W-:Y:S05]  /*3280*/  BSYNC B1 ;  /* 0x0000000000017941 */ /* 0x000fea0003800000 */
.L_x_68:
[----:B0----5:R-:W-:Y:S01]  /*3290*/  FMUL R38, R69, R14 ;  /* 0x0000000e45267220 */ /* 0x021fe20000400000 */
        /* <DEDUP_REMOVED lines=9> */
.L_x_71:
[----:B------:R-:W-:Y:S05]  /*3330*/  BSYNC B1 ;  /* 0x0000000000017941 */ /* 0x000fea0003800000 */
.L_x_70:
[----:B-1----:R-:W-:Y:S01]  /*3340*/  IADD3 R22, P5, R28, R19, RZ ;  /* 0x000000131c167210 */ /* 0x002fe20007fbe0ff */
        /* <DEDUP_REMOVED lines=12> */
.L_x_73:
[----:B------:R-:W-:Y:S05]  /*3410*/  BSYNC B1 ;  /* 0x0000000000017941 */ /* 0x000fea0003800000 */
.L_x_72:
[----:B-1---5:R-:W-:Y:S01]  /*3420*/  FMUL R22, R69, R14 ;  /* 0x0000000e45167220 */ /* 0x022fe20000400000 */
[----:B------:R-:W-:Y:S01]  /*3430*/  IMAD.X R39, R37, 0x1, R5, P5 ;  /* 0x0000000125277824 */ /* 0x000fe200028e0605 */
[----:B------:R-:W-:Y:S01]  /*3440*/  ISETP.GT.AND P6, PT, R68, RZ, P3 ;  /* 0x000000ff4400720c */ /* 0x000fe20001fc4270 */
[----:B------:R-:W-:Y:S01]  /*3450*/  BSSY B1, `(.L_x_74) ;  /* 0x0000008000017945 */ /* 0x000fe20003800000 */
[----:B------:R-:W-:Y:S01]  /*3460*/  FFMA R47, R47, R13, R22 ;  /* 0x0000000d2f2f7223 */ /* 0x000fe20000000016 */
[----:B------:R-:W-:Y:S02]  /*3470*/  IADD3 R22, P2, R24, UR10, RZ ;  /* 0x0000000a18167c10 */ /* 0x000fe4000ff5e0ff */
[----:B0-----:R-:W-:Y:S02]  /*3480*/  IADD3 R28, P5, R26, R20, RZ ;  /* 0x000000141a1c7210 */ /* 0x001fe40007fbe0ff */
[----:B------:R0:W-:Y:S01]  /*3490*/  @P1 STG.E desc[UR18][R38.64], R47 ;  /* 0x0000002f26001986 */ /* 0x0001e2000c101912 */
[----:B------:R-:W-:-:S05]  /*34a0*/  IADD3.X R23, R25, UR11, RZ, P2, !PT ;  /* 0x0000000b19177c10 */ /* 0x000fca00097fe4ff */
[----:B------:R-:W-:Y:S05]  /*34b0*/  @!P6 BRA `(.L_x_75) ;  /* 0x000000000004e947 */ /* 0x000fea0003800000 */
[----:B------:R1:W5:Y:S02]  /*34c0*/  LDG.E.LTC128B R69, desc[UR18][R22.64] ;  /* 0x0000001216457981 */ /* 0x000364000c1e1920 */
.L_x_75:
[----:B------:R-:W-:Y:S05]  /*34d0*/  BSYNC B1 ;  /* 0x0000000000017941 */ /* 0x000fea0003800000 */
.L_x_74:
[----:B------:R-:W-:Y:S01]  /*34e0*/  ISETP.GT.AND P2, PT, R4, 0x31, PT ;  /* 0x000000310400780c */ /* 0x000fe20003f44270 */
[----:B-----5:R-:W-:Y:S01]  /*34f0*/  FMUL R21, R69, R14 ;  /* 0x0000000e45157220 */ /* 0x020fe20000400000 */
[----:B------:R-:W-:Y:S01]  /*3500*/  IMAD.X R29, R27, 0x1, R6, P5 ;  /* 0x000000011b1d7824 */ /* 0x000fe200028e0606 */
[----:B------:R-:W-:Y:S01]  /*3510*/  BSSY B1, `(.L_x_76) ;  /* 0x0000009000017945 */ /* 0x000fe20003800000 */
[----:B------:R-:W-:Y:S01]  /*3520*/  ISETP.GT.AND P1, PT, R68, RZ, P2 ;  /* 0x000000ff4400720c */ /* 0x000fe20001724270 */
[----:B------:R-:W-:Y:S01]  /*3530*/  FFMA R21, R48, R13, R21 ;  /* 0x0000000d30157223 */ /* 0x000fe20000000015 */
[----:B--2---:R-:W-:-:S04]  /*3540*/  IADD3 R36, P5, R34, R20, RZ ;  /* 0x0000001422247210 */ /* 0x004fc80007fbe0ff */
[----:B------:R2:W-:Y:S01]  /*3550*/  @P6 STG.E desc[UR18][R28.64], R21 ;  /* 0x000000151c006986 */ /* 0x0005e2000c101912 */
[----:B----4-:R-:W-:-:S04]  /*3560*/  IADD3 R30, P6, R32, UR10, RZ ;  /* 0x0000000a201e7c10 */ /* 0x010fc8000ffde0ff */
[----:B------:R-:W-:Y:S02]  /*3570*/  IADD3.X R31, R33, UR11, RZ, P6, !PT ;  /* 0x0000000b211f7c10 */ /* 0x000fe4000b7fe4ff */
[----:B------:R-:W-:Y:S07]  /*3580*/  @!P1 BRA `(.L_x_77) ;  /* 0x0000000000049947 */ /* 0x000fee0003800000 */
[----:B------:R4:W5:Y:S02]  /*3590*/  LDG.E.LTC128B R69, desc[UR18][R30.64] ;  /* 0x000000121e457981 */ /* 0x000964000c1e1920 */
.L_x_77:
[----:B------:R-:W-:Y:S05]  /*35a0*/  BSYNC B1 ;  /* 0x0000000000017941 */ /* 0x000fea0003800000 */
.L_x_76:
[----:B0----5:R-:W-:Y:S01]  /*35b0*/  FMUL R38, R69, R14 ;  /* 0x0000000e45267220 */ /* 0x021fe20000400000 */
        /* <DEDUP_REMOVED lines=9> */
.L_x_79:
[----:B------:R-:W-:Y:S05]  /*3650*/  BSYNC B1 ;  /* 0x0000000000017941 */ /* 0x000fea0003800000 */
.L_x_78:
        /* <DEDUP_REMOVED lines=13> */
.L_x_81:
[----:B------:R-:W-:Y:S05]  /*3730*/  BSYNC B1 ;  /* 0x0000000000017941 */ /* 0x000fea0003800000 */
.L_x_80:
[----:B0----5:R-:W-:Y:S01]  /*3740*/  FMUL R24, R69, R14 ;  /* 0x0000000e45187220 */ /* 0x021fe20000400000 */
[----:B------:R-:W-:Y:S01]  /*3750*/  IMAD.X R39, R35, 0x1, R5, P5 ;  /* 0x0000000123277824 */ /* 0x000fe200028e0605 */
[----:B------:R-:W-:Y:S01]  /*3760*/  ISETP.GT.AND P6, PT, R68, RZ, P1 ;  /* 0x000000ff4400720c */ /* 0x000fe20000fc4270 */
[----:B------:R-:W-:Y:S01]  /*3770*/  BSSY B1, `(.L_x_82) ;  /* 0x0000008000017945 */ /* 0x000fe20003800000 */
[----:B------:R-:W-:Y:S01]  /*3780*/  FFMA R51, R51, R13, R24 ;  /* 0x0000000d33337223 */ /* 0x000fe20000000018 */
[----:B--2---:R-:W-:-:S04]  /*3790*/  IADD3 R26, P3, R28, R20, RZ ;  /* 0x000000141c1a7210 */ /* 0x004fc80007f7e0ff */
[----:B------:R0:W-:Y:S06]  /*37a0*/  @P2 STG.E desc[UR18][R38.64], R51 ;  /* 0x0000003326002986 */ /* 0x0001ec000c101912 */
[----:B------:R-:W-:Y:S05]  /*37b0*/  @!P6 BRA `(.L_x_83) ;  /* 0x00000000000ce947 */ /* 0x000fea0003800000 */
[----:B------:R-:W-:-:S04]  /*37c0*/  IADD3 R24, P2, R22, UR10, RZ ;  /* 0x0000000a16187c10 */ /* 0x000fc8000ff5e0ff */
[----:B------:R-:W-:-:S05]  /*37d0*/  IADD3.X R25, R23, UR11, RZ, P2, !PT ;  /* 0x0000000b17197c10 */ /* 0x000fca00097fe4ff */
[----:B------:R2:W5:Y:S04]  /*37e0*/  LDG.E.LTC128B R69, desc[UR18][R24.64] ;  /* 0x0000001218457981 */ /* 0x000568000c1e1920 */
.L_x_83:
[----:B------:R-:W-:Y:S05]  /*37f0*/  BSYNC B1 ;  /* 0x0000000000017941 */ /* 0x000fea0003800000 */
.L_x_82:
[----:B------:R-:W-:Y:S01]  /*3800*/  ISETP.GT.AND P2, PT, R4, 0x39, PT ;  /* 0x000000390400780c */ /* 0x000fe20003f44270 */
[----:B-----5:R-:W-:Y:S01]  /*3810*/  FMUL R21, R69, R14 ;  /* 0x0000000e45157220 */ /* 0x020fe20000400000 */
[----:B------:R-:W-:Y:S01]  /*3820*/  IMAD.X R27, R29, 0x1, R6, P3 ;  /* 0x000000011d1b7824 */ /* 0x000fe200018e0606 */
[----:B--2---:R-:W-:Y:S01]  /*3830*/  IADD3 R24, P3, R36, R20, RZ ;  /* 0x0000001424187210 */ /* 0x004fe20007f7e0ff */
[----:B------:R-:W-:Y:S01]  /*3840*/  BSSY B1, `(.L_x_84) ;  /* 0x0000008000017945 */ /* 0x000fe20003800000 */
[----:B------:R-:W-:Y:S01]  /*3850*/  ISETP.GT.AND P5, PT, R68, RZ, P2 ;  /* 0x000000ff4400720c */ /* 0x000fe200017a4270 */
[----:B------:R-:W-:-:S05]  /*3860*/  FFMA R25, R52, R13, R21 ;  /* 0x0000000d34197223 */ /* 0x000fca0000000015 */
[----:B------:R2:W-:Y:S01]  /*3870*/  @P6 STG.E desc[UR18][R26.64], R25 ;  /* 0x000000191a006986 */ /* 0x0005e2000c101912 */
[----:B------:R-:W-:-:S04]  /*3880*/  IADD3 R20, P6, R30, UR10, RZ ;  /* 0x0000000a1e147c10 */ /* 0x000fc8000ffde0ff */
[----:B------:R-:W-:Y:S02]  /*3890*/  IADD3.X R21, R31, UR11, RZ, P6, !PT ;  /* 0x0000000b1f157c10 */ /* 0x000fe4000b7fe4ff */
[----:B------:R-:W-:Y:S07]  /*38a0*/  @!P5 BRA `(.L_x_85) ;  /* 0x000000000004d947 */ /* 0x000fee0003800000 */
[----:B------:R0:W5:Y:S02]  /*38b0*/  LDG.E.LTC128B R69, desc[UR18][R20.64] ;  /* 0x0000001214457981 */ /* 0x000164000c1e1920 */
.L_x_85:
[----:B------:R-:W-:Y:S05]  /*38c0*/  BSYNC B1 ;  /* 0x0000000000017941 */ /* 0x000fea0003800000 */
.L_x_84:
[----:B-----5:R-:W-:Y:S01]  /*38d0*/  FMUL R4, R69, R14 ;  /* 0x0000000e45047220 */ /* 0x020fe20000400000 */
[----:B--2---:R-:W-:Y:S01]  /*38e0*/  IMAD.X R25, R37, 0x1, R6, P3 ;  /* 0x0000000125197824 */ /* 0x004fe200018e0606 */
[----:B------:R-:W-:Y:S01]  /*38f0*/  ISETP.GT.AND P1, PT, R68, 0x8, P1 ;  /* 0x000000084400780c */ /* 0x000fe20000f24270 */
[----:B------:R-:W-:Y:S01]  /*3900*/  BSSY B1, `(.L_x_86) ;  /* 0x0000008000017945 */ /* 0x000fe20003800000 */
[----:B------:R-:W-:Y:S01]  /*3910*/  FFMA R53, R53, R13, R4 ;  /* 0x0000000d35357223 */ /* 0x000fe20000000004 */
[----:B0-----:R-:W-:Y:S02]  /*3920*/  IADD3 R20, P3, R22, UR8, RZ ;  /* 0x0000000816147c10 */ /* 0x001fe4000ff7e0ff */
[----:B------:R-:W-:Y:S02]  /*3930*/  IADD3 R26, P6, R28, R19, RZ ;  /* 0x000000131c1a7210 */ /* 0x000fe40007fde0ff */
[----:B------:R0:W-:Y:S01]  /*3940*/  @P5 STG.E desc[UR18][R24.64], R53 ;  /* 0x0000003518005986 */ /* 0x0001e2000c101912 */
[----:B------:R-:W-:-:S05]  /*3950*/  IADD3.X R21, R23, UR9, RZ, P3, !PT ;  /* 0x0000000917157c10 */ /* 0x000fca0009ffe4ff */
[----:B------:R-:W-:Y:S05]  /*3960*/  @!P1 BRA `(.L_x_87) ;  /* 0x0000000000049947 */ /* 0x000fea0003800000 */
[----:B------:R2:W5:Y:S02]  /*3970*/  LDG.E.LTC128B R69, desc[UR18][R20.64] ;  /* 0x0000001214457981 */ /* 0x000564000c1e1920 */
.L_x_87:
[----:B------:R-:W-:Y:S05]  /*3980*/  BSYNC B1 ;  /* 0x0000000000017941 */ /* 0x000fea0003800000 */
.L_x_86:
[----:B------:R-:W-:Y:S01]  /*3990*/  ISETP.GT.AND P2, PT, R68, 0x8, P2 ;  /* 0x000000084400780c */ /* 0x000fe20001744270 */
[----:B--2--5:R-:W-:Y:S01]  /*39a0*/  FMUL R21, R69, R14 ;  /* 0x0000000e45157220 */ /* 0x024fe20000400000 */
[----:B------:R-:W-:Y:S01]  /*39b0*/  IMAD.X R27, R29, 0x1, R5, P6 ;  /* 0x000000011d1b7824 */ /* 0x000fe200030e0605 */
[----:B------:R-:W-:Y:S02]  /*39c0*/  BSSY B1, `(.L_x_88) ;  /* 0x0000007000017945 */ /* 0x000fe40003800000 */
[----:B-1----:R-:W-:-:S05]  /*39d0*/  FFMA R23, R54, R13, R21 ;  /* 0x0000000d36177223 */ /* 0x002fca0000000015 */
[----:B------:R1:W-:Y:S01]  /*39e0*/  @P1 STG.E desc[UR18][R26.64], R23 ;  /* 0x000000171a001986 */ /* 0x0003e2000c101912 */
[----:B------:R-:W-:-:S04]  /*39f0*/  IADD3 R20, P1, R30, UR8, RZ ;  /* 0x000000081e147c10 */ /* 0x000fc8000ff3e0ff */
[----:B------:R-:W-:Y:S01]  /*3a00*/  IADD3.X R21, R31, UR9, RZ, P1, !PT ;  /* 0x000000091f157c10 */ /* 0x000fe20008ffe4ff */
[----:B------:R-:W-:Y:S08]  /*3a10*/  @!P2 BRA `(.L_x_89) ;  /* 0x000000000004a947 */ /* 0x000ff00003800000 */
[----:B------:R2:W5:Y:S02]  /*3a20*/  LDG.E.LTC128B R69, desc[UR18][R20.64] ;  /* 0x0000001214457981 */ /* 0x000564000c1e1920 */
.L_x_89:
[----:B------:R-:W-:Y:S05]  /*3a30*/  BSYNC B1 ;  /* 0x0000000000017941 */ /* 0x000fea0003800000 */
.L_x_88:
[----:B------:R-:W-:Y:S05]  /*3a40*/  @!P2 BRA `(.L_x_90) ;  /* 0x0000000800d4a947 */ /* 0x000fea0003800000 */
[----:B------:R-:W-:Y:S01]  /*3a50*/  IADD3 R4, P1, R36, R19, RZ ;  /* 0x0000001324047210 */ /* 0x000fe20007f3e0ff */
[----:B-----5:R-:W-:-:S04]  /*3a60*/  FMUL R6, R69, R14 ;  /* 0x0000000e45067220 */ /* 0x020fc80000400000 */
[----:B------:R-:W-:Y:S02]  /*3a70*/  IMAD.X R5, R37, 0x1, R5, P1 ;  /* 0x0000000125057824 */ /* 0x000fe400008e0605 */
[----:B------:R-:W-:-:S05]  /*3a80*/  FFMA R55, R55, R13, R6 ;  /* 0x0000000d37377223 */ /* 0x000fca0000000006 */
[----:B------:R0:W-:Y:S01]  /*3a90*/  STG.E desc[UR18][R4.64], R55 ;  /* 0x0000003704007986 */ /* 0x0001e2000c101912 */
[----:B------:R-:W-:Y:S05]  /*3aa0*/  BRA `(.L_x_90) ;  /* 0x0000000800bc7947 */ /* 0x000fea0003800000 */
.L_x_31:
[----:B------:R-:W-:Y:S01]  /*3ab0*/  ISETP.GT.AND P2, PT, R4, 0x1, PT ;  /* 0x000000010400780c */ /* 0x000fe20003f44270 */
[----:B------:R-:W-:Y:S01]  /*3ac0*/  ULDC.64 UR8, c[0x0][0x6c0] ;  /* 0x0001b00000087ab9 */ /* 0x000fe20000000a00 */
[-C--:B--2---:R-:W-:Y:S01]  /*3ad0*/  FMUL R5, R24, R13.reuse ;  /* 0x0000000d18057220 */ /* 0x084fe20000400000 */
[----:B------:R-:W-:Y:S01]  /*3ae0*/  LEA R20, P6, R70, UR8, 0x2 ;  /* 0x0000000846147c11 */ /* 0x000fe2000f8c10ff */
[-C--:B------:R-:W-:Y:S01]  /*3af0*/  FMUL R19, R25, R13.reuse ;  /* 0x0000000d19137220 */ /* 0x080fe20000400000 */
[----:B------:R-:W-:Y:S01]  /*3b00*/  ISETP.GT.AND P3, PT, R68, RZ, P2 ;  /* 0x000000ff4400720c */ /* 0x000fe20001764270 */
[----:B------:R-:W-:Y:S01]  /*3b10*/  IMAD.SHL.U32 R61, R74, 0x20, RZ ;  /* 0x000000204a3d7824 */ /* 0x000fe200078e00ff */
[----:B------:R-:W-:Y:S01]  /*3b20*/  LEA.HI.X R21, R70, UR9, R59, 0x2, P6 ;  /* 0x0000000946157c11 */ /* 0x000fe2000b0f143b */
[-C--:B------:R-:W-:Y:S01]  /*3b30*/  FMUL R57, R26, R13.reuse ;  /* 0x0000000d1a397220 */ /* 0x080fe20000400000 */
[-C--:B------:R-:W-:Y:S01]  /*3b40*/  LEA R22, P6, R74, R20.reuse, 0x2 ;  /* 0x000000144a167211 */ /* 0x080fe200078c10ff */
[----:B------:R-:W-:Y:S01]  /*3b50*/  FMUL R59, R27, R13 ;  /* 0x0000000d1b3b7220 */ /* 0x000fe20000400000 */
[----:B------:R-:W-:Y:S01]  /*3b60*/  ISETP.GT.AND P1, PT, R68, 0x8, P1 ;  /* 0x000000084400780c */ /* 0x000fe20000f24270 */
[----:B------:R0:W-:Y:S01]  /*3b70*/  @P5 STG.E desc[UR18][R20.64], R5 ;  /* 0x0000000514005986 */ /* 0x0001e2000c101912 */
[--C-:B------:R-:W-:Y:S01]  /*3b80*/  LEA.HI.X R23, R74, R21, R75.reuse, 0x2, P6 ;  /* 0x000000154a177211 */ /* 0x100fe200030f144b */
[-C--:B------:R-:W-:Y:S01]  /*3b90*/  FMUL R29, R29, R13.reuse ;  /* 0x0000000d1d1d7220 */ /* 0x080fe20000400000 */
[----:B------:R-:W-:Y:S01]  /*3ba0*/  ISETP.GT.AND P2, PT, R68, 0x8, P2 ;  /* 0x000000084400780c */ /* 0x000fe20001744270 */
[-C--:B------:R-:W-:Y:S01]  /*3bb0*/  FMUL R33, R33, R13.reuse ;  /* 0x0000000d21217220 */ /* 0x080fe20000400000 */
[----:B------:R-:W-:Y:S01]  /*3bc0*/  SHF.L.U64.HI R75, R74, 0x5, R75 ;  /* 0x000000054a4b7819 */ /* 0x000fe2000001024b */
[----:B------:R1:W-:Y:S01]  /*3bd0*/  @P3 STG.E desc[UR18][R22.64], R19 ;  /* 0x0000001316003986 */ /* 0x0003e2000c101912 */
[----:B------:R-:W-:Y:S01]  /*3be0*/  ISETP.GT.AND P3, PT, R4, 0x8, PT ;  /* 0x000000080400780c */ /* 0x000fe20003f64270 */
[-C--:B------:R-:W-:Y:S01]  /*3bf0*/  FMUL R35, R35, R13.reuse ;  /* 0x0000000d23237220 */ /* 0x080fe20000400000 */
[----:B------:R-:W-:Y:S01]  /*3c00*/  IADD3 R24, P5, R61, R20, RZ ;  /* 0x000000143d187210 */ /* 0x000fe20007fbe0ff */
[-C--:B------:R-:W-:Y:S01]  /*3c10*/  FMUL R37, R37, R13.reuse ;  /* 0x0000000d25257220 */ /* 0x080fe20000400000 */
[----:B------:R-:W-:Y:S01]  /*3c20*/  ISETP.GT.AND P6, PT, R68, RZ, P3 ;  /* 0x000000ff4400720c */ /* 0x000fe20001fc4270 */
[----:B------:R2:W-:Y:S01]  /*3c30*/  @P1 STG.E desc[UR18][R20.64+0x20], R57 ;  /* 0x0000203914001986 */ /* 0x0005e2000c101912 */
[----:B------:R-:W-:Y:S01]  /*3c40*/  ISETP.GT.AND P1, PT, R4, 0x9, PT ;  /* 0x000000090400780c */ /* 0x000fe20003f24270 */
[-C--:B0-----:R-:W-:Y:S01]  /*3c50*/  FMUL R5, R28, R13.reuse ;  /* 0x0000000d1c057220 */ /* 0x081fe20000400000 */
[----:B------:R-:W-:Y:S01]  /*3c60*/  IMAD.X R25, R75, 0x1, R21, P5 ;  /* 0x000000014b197824 */ /* 0x000fe200028e0615 */
[----:B------:R0:W-:Y:S01]  /*3c70*/  @P2 STG.E desc[UR18][R22.64+0x20], R59 ;  /* 0x0000203b16002986 */ /* 0x0001e2000c101912 */
[C---:B------:R-:W-:Y:S01]  /*3c80*/  ISETP.GT.AND P2, PT, R68.reuse, RZ, P1 ;  /* 0x000000ff4400720c */ /* 0x040fe20000f44270 */
[-C--:B-1----:R-:W-:Y:S01]  /*3c90*/  FMUL R19, R31, R13.reuse ;  /* 0x0000000d1f137220 */ /* 0x082fe20000400000 */
[----:B------:R-:W-:Y:S01]  /*3ca0*/  IADD3 R26, P5, R61, R22, RZ ;  /* 0x000000163d1a7210 */ /* 0x000fe20007fbe0ff */
[-C--:B------:R-:W-:Y:S01]  /*3cb0*/  FMUL R39, R39, R13.reuse ;  /* 0x0000000d27277220 */ /* 0x080fe20000400000 */
[C---:B------:R-:W-:Y:S01]  /*3cc0*/  ISETP.GT.AND P3, PT, R68.reuse, 0x8, P3 ;  /* 0x000000084400780c */ /* 0x040fe20001f64270 */
[----:B------:R-:W-:Y:S01]  /*3cd0*/  FMUL R41, R41, R13 ;  /* 0x0000000d29297220 */ /* 0x000fe20000400000 */
[----:B------:R-:W-:Y:S01]  /*3ce0*/  ISETP.GT.AND P1, PT, R68, 0x8, P1 ;  /* 0x000000084400780c */ /* 0x000fe20000f24270 */
[----:B------:R1:W-:Y:S01]  /*3cf0*/  @P6 STG.E desc[UR18][R24.64], R5 ;  /* 0x0000000518006986 */ /* 0x0003e2000c101912 */
[----:B------:R-:W-:Y:S01]  /*3d00*/  IADD3 R63, P6, R61, 0x20, RZ ;  /* 0x000000203d3f7810 */ /* 0x000fe20007fde0ff */
[----:B------:R-:W-:-:S02]  /*3d10*/  IMAD.X R27, R75, 0x1, R23, P5 ;  /* 0x000000014b1b7824 */ /* 0x000fc400028e0617 */
[-C--:B--2---:R-:W-:Y:S01]  /*3d20*/  FMUL R57, R32, R13.reuse ;  /* 0x0000000d20397220 */ /* 0x084fe20000400000 */
[-C--:B------:R-:W-:Y:S01]  /*3d30*/  FMUL R43, R43, R13.reuse ;  /* 0x0000000d2b2b7220 */ /* 0x080fe20000400000 */
[----:B------:R-:W-:Y:S01]  /*3d40*/  IADD3 R20, P5, R63, R20, RZ ;  /* 0x000000143f147210 */ /* 0x000fe20007fbe0ff */
[----:B0-----:R-:W-:Y:S01]  /*3d50*/  IMAD.X R59, RZ, RZ, R75, P6 ;  /* 0x000000ffff3b7224 */ /* 0x001fe200030e064b */
[----:B------:R0:W-:Y:S01]  /*3d60*/  @P2 STG.E desc[UR18][R26.64], R29 ;  /* 0x0000001d1a002986 */ /* 0x0001e2000c101912 */
[----:B------:R-:W-:Y:S01]  /*3d70*/  ISETP.GT.AND P2, PT, R4, 0x10, PT ;  /* 0x000000100400780c */ /* 0x000fe20003f44270 */
[-C--:B------:R-:W-:Y:S01]  /*3d80*/  FMUL R45, R45, R13.reuse ;  /* 0x0000000d2d2d7220 */ /* 0x080fe20000400000 */
[----:B------:R-:W-:Y:S01]  /*3d90*/  IMAD.X R21, R59, 0x1, R21, P5 ;  /* 0x000000013b157824 */ /* 0x000fe200028e0615 */
[----:B------:R-:W-:Y:S01]  /*3da0*/  IADD3 R22, P5, R63, R22, RZ ;  /* 0x000000163f167210 */ /* 0x000fe20007fbe0ff */
[-C--:B-1----:R-:W-:Y:S01]  /*3db0*/  FMUL R5, R30, R13.reuse ;  /* 0x0000000d1e057220 */ /* 0x082fe20000400000 */
[----:B------:R-:W-:Y:S01]  /*3dc0*/  IADD3 R28, P6, R61, R24, RZ ;  /* 0x000000183d1c7210 */ /* 0x000fe20007fde0ff */
[-C--:B------:R-:W-:Y:S01]  /*3dd0*/  FMUL R47, R47, R13.reuse ;  /* 0x0000000d2f2f7220 */ /* 0x080fe20000400000 */
[-C--:B------:R-:W-:Y:S01]  /*3de0*/  FMUL R49, R49, R13.reuse ;  /* 0x0000000d31317220 */ /* 0x080fe20000400000 */
[----:B------:R-:W-:Y:S01]  /*3df0*/  IMAD.X R23, R59, 0x1, R23, P5 ;  /* 0x000000013b177824 */ /* 0x000fe200028e0617 */
[----:B------:R-:W-:Y:S01]  /*3e00*/  ISETP.GT.AND P5, PT, R68, RZ, P2 ;  /* 0x000000ff4400720c */ /* 0x000fe200017a4270 */
[----:B------:R1:W-:Y:S01]  /*3e10*/  @P3 STG.E desc[UR18][R20.64], R5 ;  /* 0x0000000514003986 */ /* 0x0003e2000c101912 */
[----:B------:R-:W-:Y:S01]  /*3e20*/  ISETP.GT.AND P3, PT, R4, 0x11, PT ;  /* 0x000000110400780c */ /* 0x000fe20003f64270 */
[----:B0-----:R-:W-:Y:S01]  /*3e30*/  IMAD.X R29, R75, 0x1, R25, P6 ;  /* 0x000000014b1d7824 */ /* 0x001fe200030e0619 */
[----:B------:R-:W-:Y:S01]  /*3e40*/  IADD3 R30, P6, R61, R26, RZ ;  /* 0x0000001a3d1e7210 */ /* 0x000fe20007fde0ff */
[----:B------:R0:W-:Y:S01]  /*3e50*/  @P1 STG.E desc[UR18][R22.64], R19 ;  /* 0x0000001316001986 */ /* 0x0001e2000c101912 */
[C---:B------:R-:W-:Y:S01]  /*3e60*/  ISETP.GT.AND P1, PT, R68.reuse, RZ, P3 ;  /* 0x000000ff4400720c */ /* 0x040fe20001f24270 */
[-C--:B------:R-:W-:Y:S01]  /*3e70*/  FMUL R51, R51, R13.reuse ;  /* 0x0000000d33337220 */ /* 0x080fe20000400000 */
[C---:B------:R-:W-:Y:S01]  /*3e80*/  ISETP.GT.AND P2, PT, R68.reuse, 0x8, P2 ;  /* 0x000000084400780c */ /* 0x040fe20001744270 */
[----:B------:R-:W-:Y:S01]  /*3e90*/  IMAD.X R31, R75, 0x1, R27, P6 ;  /* 0x000000014b1f7824 */ /* 0x000fe200030e061b */
[----:B------:R-:W-:Y:S01]  /*3ea0*/  ISETP.GT.AND P3, PT, R68, 0x8, P3 ;  /* 0x000000084400780c */ /* 0x000fe20001f64270 */
[-C--:B------:R-:W-:Y:S01]  /*3eb0*/  FMUL R53, R53, R13.reuse ;  /* 0x0000000d35357220 */ /* 0x080fe20000400000 */
[-C--:B------:R-:W-:Y:S01]  /*3ec0*/  FMUL R55, R55, R13.reuse ;  /* 0x0000000d37377220 */ /* 0x080fe20000400000 */
[----:B------:R-:W-:Y:S01]  /*3ed0*/  @P5 STG.E desc[UR18][R28.64], R57 ;  /* 0x000000391c005986 */ /* 0x000fe2000c101912 */
[----:B-1----:R-:W-:Y:S01]  /*3ee0*/  IADD3 R20, P5, R63, R24, RZ ;  /* 0x000000183f147210 */ /* 0x002fe20007fbe0ff */
[-C--:B------:R-:W-:Y:S01]  /*3ef0*/  FMUL R5, R34, R13.reuse ;  /* 0x0000000d22057220 */ /* 0x080fe20000400000 */
[----:B------:R-:W-:Y:S01]  /*3f00*/  IADD3 R24, P6, R61, R28, RZ ;  /* 0x0000001c3d187210 */ /* 0x000fe20007fde0ff */
[----:B0-----:R-:W-:-:S02]  /*3f10*/  FMUL R19, R36, R13 ;  /* 0x0000000d24137220 */ /* 0x001fc40000400000 */
[----:B------:R-:W-:Y:S01]  /*3f20*/  IMAD.X R21, R59, 0x1, R25, P5 ;  /* 0x000000013b157824 */ /* 0x000fe200028e0619 */
[----:B------:R-:W-:Y:S01]  /*3f30*/  IADD3 R22, P5, R63, R26, RZ ;  /* 0x0000001a3f167210 */ /* 0x000fe20007fbe0ff */
[----:B------:R0:W-:Y:S01]  /*3f40*/  @P1 STG.E desc[UR18][R30.64], R33 ;  /* 0x000000211e001986 */ /* 0x0001e2000c101912 */
[----:B------:R-:W-:Y:S01]  /*3f50*/  ISETP.GT.AND P1, PT, R4, 0x18, PT ;  /* 0x000000180400780c */ /* 0x000fe20003f24270 */
[----:B------:R-:W-:Y:S01]  /*3f60*/  IMAD.X R25, R75, 0x1, R29, P6 ;  /* 0x000000014b197824 */ /* 0x000fe200030e061d */
[----:B------:R-:W-:Y:S01]  /*3f70*/  IADD3 R26, P6, R61, R30, RZ ;  /* 0x0000001e3d1a7210 */ /* 0x000fe20007fde0ff */
[----:B------:R-:W-:Y:S01]  /*3f80*/  IMAD.X R23, R59, 0x1, R27, P5 ;  /* 0x000000013b177824 */ /* 0x000fe200028e061b */
[----:B------:R-:W-:Y:S01]  /*3f90*/  ISETP.GT.AND P5, PT, R68, RZ, P1 ;  /* 0x000000ff4400720c */ /* 0x000fe20000fa4270 */
[----:B------:R1:W-:Y:S01]  /*3fa0*/  @P2 STG.E desc[UR18][R20.64], R5 ;  /* 0x0000000514002986 */ /* 0x0003e2000c101912 */
[----:B------:R-:W-:Y:S01]  /*3fb0*/  ISETP.GT.AND P2, PT, R4, 0x19, PT ;  /* 0x000000190400780c */ /* 0x000fe20003f44270 */
[----:B------:R-:W-:Y:S01]  /*3fc0*/  IMAD.X R27, R75, 0x1, R31, P6 ;  /* 0x000000014b1b7824 */ /* 0x000fe200030e061f */
[C---:B------:R-:W-:Y:S01]  /*3fd0*/  ISETP.GT.AND P1, PT, R68.reuse, 0x8, P1 ;  /* 0x000000084400780c */ /* 0x040fe20000f24270 */
[----:B------:R2:W-:Y:S01]  /*3fe0*/  @P3 STG.E desc[UR18][R22.64], R35 ;  /* 0x0000002316003986 */ /* 0x0005e2000c101912 */
[----:B------:R-:W-:Y:S01]  /*3ff0*/  ISETP.GT.AND P3, PT, R68, RZ, P2 ;  /* 0x000000ff4400720c */ /* 0x000fe20001764270 */
[----:B0-----:R-:W-:Y:S01]  /*4000*/  FMUL R33, R50, R13 ;  /* 0x0000000d32217220 */ /* 0x001fe20000400000 */
[----:B------:R-:W-:-:S05]  /*4010*/  ISETP.GT.AND P2, PT, R68, 0x8, P2 ;  /* 0x000000084400780c */ /* 0x000fca0001744270 */
[----:B------:R0:W-:Y:S01]  /*4020*/  @P5 STG.E desc[UR18][R24.64], R19 ;  /* 0x0000001318005986 */ /* 0x0001e2000c101912 */
[----:B-1----:R-:W-:Y:S01]  /*4030*/  IADD3 R20, P5, R63, R28, RZ ;  /* 0x0000001c3f147210 */ /* 0x002fe20007fbe0ff */
[----:B------:R-:W-:Y:S01]  /*4040*/  FMUL R5, R38, R13 ;  /* 0x0000000d26057220 */ /* 0x000fe20000400000 */
[----:B------:R-:W-:-:S03]  /*4050*/  IADD3 R28, P6, R61, R24, RZ ;  /* 0x000000183d1c7210 */ /* 0x000fc60007fde0ff */
[----:B------:R-:W-:Y:S01]  /*4060*/  IMAD.X R21, R59, 0x1, R29, P5 ;  /* 0x000000013b157824 */ /* 0x000fe200028e061d */
[----:B--2---:R-:W-:Y:S01]  /*4070*/  IADD3 R22, P5, R63, R30, RZ ;  /* 0x0000001e3f167210 */ /* 0x004fe20007fbe0ff */
[----:B------:R-:W-:Y:S01]  /*4080*/  @P3 STG.E desc[UR18][R26.64], R37 ;  /* 0x000000251a003986 */ /* 0x000fe2000c101912 */
[----:B------:R-:W-:Y:S01]  /*4090*/  ISETP.GT.AND P3, PT, R4, 0x20, PT ;  /* 0x000000200400780c */ /* 0x000fe20003f64270 */
[----:B------:R-:W-:Y:S01]  /*40a0*/  IMAD.X R29, R75, 0x1, R25, P6 ;  /* 0x000000014b1d7824 */ /* 0x000fe200030e0619 */
[----:B------:R-:W-:Y:S01]  /*40b0*/  IADD3 R30, P6, R61, R26, RZ ;  /* 0x0000001a3d1e7210 */ /* 0x000fe20007fde0ff */
[----:B------:R-:W-:Y:S01]  /*40c0*/  IMAD.X R23, R59, 0x1, R31, P5 ;  /* 0x000000013b177824 */ /* 0x000fe200028e061f */
[----:B------:R-:W-:Y:S01]  /*40d0*/  ISETP.GT.AND P5, PT, R68, RZ, P3 ;  /* 0x000000ff4400720c */ /* 0x000fe20001fa4270 */
[----:B------:R1:W-:Y:S01]  /*40e0*/  @P1 STG.E desc[UR18][R20.64], R5 ;  /* 0x0000000514001986 */ /* 0x0003e2000c101912 */
[----:B------:R-:W-:Y:S01]  /*40f0*/  ISETP.GT.AND P1, PT, R4, 0x21, PT ;  /* 0x000000210400780c */ /* 0x000fe20003f24270 */
[----:B0-----:R-:W-:Y:S01]  /*4100*/  FMUL R19, R40, R13 ;  /* 0x0000000d28137220 */ /* 0x001fe20000400000 */
[C---:B------:R-:W-:Y:S01]  /*4110*/  ISETP.GT.AND P3, PT, R68.reuse, 0x8, P3 ;  /* 0x000000084400780c */ /* 0x040fe20001f64270 */
[----:B------:R0:W-:Y:S01]  /*4120*/  @P2 STG.E desc[UR18][R22.64], R39 ;  /* 0x0000002716002986 */ /* 0x0001e2000c101912 */
[C---:B------:R-:W-:Y:S01]  /*4130*/  ISETP.GT.AND P2, PT, R68.reuse, RZ, P1 ;  /* 0x000000ff4400720c */ /* 0x040fe20000f44270 */
[----:B------:R-:W-:Y:S01]  /*4140*/  IMAD.X R31, R75, 0x1, R27, P6 ;  /* 0x000000014b1f7824 */ /* 0x000fe200030e061b */
[----:B------:R-:W-:-:S05]  /*4150*/  ISETP.GT.AND P1, PT, R68, 0x8, P1 ;  /* 0x000000084400780c */ /* 0x000fca0000f24270 */
[----:B------:R2:W-:Y:S01]  /*4160*/  @P5 STG.E desc[UR18][R28.64], R19 ;  /* 0x000000131c005986 */ /* 0x0005e2000c101912 */
[----:B-1----:R-:W-:Y:S01]  /*4170*/  IADD3 R20, P5, R63, R24, RZ ;  /* 0x000000183f147210 */ /* 0x002fe20007fbe0ff */
[----:B------:R-:W-:Y:S01]  /*4180*/  FMUL R5, R42, R13 ;  /* 0x0000000d2a057220 */ /* 0x000fe20000400000 */
[----:B------:R-:W-:-:S03]  /*4190*/  IADD3 R24, P6, R61, R28, RZ ;  /* 0x0000001c3d187210 */ /* 0x000fc60007fde0ff */
[----:B------:R-:W-:Y:S01]  /*41a0*/  IMAD.X R21, R59, 0x1, R25, P5 ;  /* 0x000000013b157824 */ /* 0x000fe200028e0619 */
[----:B0-----:R-:W-:Y:S01]  /*41b0*/  IADD3 R22, P5, R63, R26, RZ ;  /* 0x0000001a3f167210 */ /* 0x001fe20007fbe0ff */
        /* <DEDUP_REMOVED lines=8> */
[----:B--2---:R-:W-:Y:S01]  /*4240*/  FMUL R19, R44, R13 ;  /* 0x0000000d2c137220 */ /* 0x004fe20000400000 */
[----:B------:R-:W-:Y:S01]  /*4250*/  IMAD.X R27, R75, 0x1, R31, P6 ;  /* 0x000000014b1b7824 */ /* 0x000fe200030e061f */
[----:B------:R1:W-:Y:S01]  /*4260*/  @P1 STG.E desc[UR18][R22.64], R43 ;  /* 0x0000002b16001986 */ /* 0x0003e2000c101912 */
[----:B------:R-:W-:-:S02]  /*4270*/  ISETP.GT.AND P1, PT, R68, RZ, P3 ;  /* 0x000000ff4400720c */ /* 0x000fc40001f24270 */
[C---:B------:R-:W-:Y:S02]  /*4280*/  ISETP.GT.AND P2, PT, R68.reuse, 0x8, P2 ;  /* 0x000000084400780c */ /* 0x040fe40001744270 */
[----:B------:R-:W-:-:S03]  /*4290*/  ISETP.GT.AND P3, PT, R68, 0x8, P3 ;  /* 0x000000084400780c */ /* 0x000fc60001f64270 */
[----:B------:R2:W-:Y:S01]  /*42a0*/  @P5 STG.E desc[UR18][R24.64], R19 ;  /* 0x0000001318005986 */ /* 0x0005e2000c101912 */
[----:B0-----:R-:W-:Y:S01]  /*42b0*/  IADD3 R20, P5, R63, R28, RZ ;  /* 0x0000001c3f147210 */ /* 0x001fe20007fbe0ff */
[----:B------:R-:W-:Y:S01]  /*42c0*/  FMUL R5, R46, R13 ;  /* 0x0000000d2e057220 */ /* 0x000fe20000400000 */
[----:B------:R-:W-:-:S03]  /*42d0*/  IADD3 R28, P6, R61, R24, RZ ;  /* 0x000000183d1c7210 */ /* 0x000fc60007fde0ff */
[----:B------:R-:W-:Y:S01]  /*42e0*/  IMAD.X R21, R59, 0x1, R29, P5 ;  /* 0x000000013b157824 */ /* 0x000fe200028e061d */
[----:B-1----:R-:W-:Y:S01]  /*42f0*/  IADD3 R22, P5, R63, R30, RZ ;  /* 0x0000001e3f167210 */ /* 0x002fe20007fbe0ff */
        /* <DEDUP_REMOVED lines=9> */
[C---:B------:R-:W-:Y:S01]  /*4390*/  ISETP.GT.AND P1, PT, R68.reuse, 0x8, P1 ;  /* 0x000000084400780c */ /* 0x040fe20000f24270 */
[----:B------:R1:W-:Y:S01]  /*43a0*/  @P3 STG.E desc[UR18][R22.64], R47 ;  /* 0x0000002f16003986 */ /* 0x0003e2000c101912 */
[C---:B------:R-:W-:Y:S01]  /*43b0*/  ISETP.GT.AND P3, PT, R68.reuse, RZ, P2 ;  /* 0x000000ff4400720c */ /* 0x040fe20001764270 */
[----:B------:R-:W-:Y:S01]  /*43c0*/  IMAD.X R31, R75, 0x1, R27, P6 ;  /* 0x000000014b1f7824 */ /* 0x000fe200030e061b */
[----:B------:R-:W-:-:S05]  /*43d0*/  ISETP.GT.AND P2, PT, R68, 0x8, P2 ;  /* 0x000000084400780c */ /* 0x000fca0001744270 */
[----:B------:R2:W-:Y:S01]  /*43e0*/  @P5 STG.E desc[UR18][R28.64], R19 ;  /* 0x000000131c005986 */ /* 0x0005e2000c101912 */
[C---:B0-----:R-:W-:Y:S02]  /*43f0*/  IADD3 R20, P5, R63.reuse, R24, RZ ;  /* 0x000000183f147210 */ /* 0x041fe40007fbe0ff */
[----:B-1----:R-:W-:-:S03]  /*4400*/  IADD3 R22, P6, R63, R26, RZ ;  /* 0x0000001a3f167210 */ /* 0x002fc60007fde0ff */
[C---:B------:R-:W-:Y:S01]  /*4410*/  IMAD.X R21, R59.reuse, 0x1, R25, P5 ;  /* 0x000000013b157824 */ /* 0x040fe200028e0619 */
[----:B------:R-:W-:Y:S01]  /*4420*/  @P3 STG.E desc[UR18][R30.64], R49 ;  /* 0x000000311e003986 */ /* 0x000fe2000c101912 */
[C---:B------:R-:W-:Y:S01]  /*4430*/  ISETP.GT.AND P3, PT, R4.reuse, 0x38, PT ;  /* 0x000000380400780c */ /* 0x040fe20003f64270 */
[----:B------:R-:W-:Y:S01]  /*4440*/  IMAD.X R23, R59, 0x1, R27, P6 ;  /* 0x000000013b177824 */ /* 0x000fe200030e061b */
[----:B------:R-:W-:Y:S01]  /*4450*/  ISETP.GT.AND P5, PT, R4, 0x39, PT ;  /* 0x000000390400780c */ /* 0x000fe20003fa4270 */
[----:B------:R0:W-:Y:S01]  /*4460*/  @P1 STG.E desc[UR18][R20.64], R33 ;  /* 0x0000002114001986 */ /* 0x0001e2000c101912 */
[-C--:B------:R-:W-:Y:S01]  /*4470*/  IADD3 R26, P6, R63, R28.reuse, RZ ;  /* 0x0000001c3f1a7210 */ /* 0x080fe20007fde0ff */
[----:B--2---:R-:W-:Y:S01]  /*4480*/  FMUL R19, R52, R13 ;  /* 0x0000000d34137220 */ /* 0x004fe20000400000 */
[----:B------:R-:W-:Y:S01]  /*4490*/  IADD3 R4, P1, R61, R28, RZ ;  /* 0x0000001c3d047210 */ /* 0x000fe20007f3e0ff */
[----:B------:R1:W-:Y:S01]  /*44a0*/  @P2 STG.E desc[UR18][R22.64], R51 ;  /* 0x0000003316002986 */ /* 0x0003e2000c101912 */
[C---:B------:R-:W-:Y:S01]  /*44b0*/  ISETP.GT.AND P2, PT, R68.reuse, RZ, P3 ;  /* 0x000000ff4400720c */ /* 0x040fe20001f44270 */
[--C-:B------:R-:W-:Y:S01]  /*44c0*/  IMAD.X R27, R59, 0x1, R29.reuse, P6 ;  /* 0x000000013b1b7824 */ /* 0x100fe200030e061d */
[----:B------:R-:W-:Y:S01]  /*44d0*/  IADD3 R24, P6, R61, R30, RZ ;  /* 0x0000001e3d187210 */ /* 0x000fe20007fde0ff */
[----:B------:R-:W-:Y:S01]  /*44e0*/  IMAD.X R5, R75, 0x1, R29, P1 ;  /* 0x000000014b057824 */ /* 0x000fe200008e061d */
[----:B------:R-:W-:-:S02]  /*44f0*/  ISETP.GT.AND P1, PT, R68, RZ, P5 ;  /* 0x000000ff4400720c */ /* 0x000fc40002f24270 */
[C---:B------:R-:W-:Y:S01]  /*4500*/  ISETP.GT.AND P3, PT, R68.reuse, 0x8, P3 ;  /* 0x000000084400780c */ /* 0x040fe20001f64270 */
[--C-:B------:R-:W-:Y:S01]  /*4510*/  IMAD.X R25, R75, 0x1, R31.reuse, P6 ;  /* 0x000000014b197824 */ /* 0x100fe200030e061f */
[----:B------:R-:W-:Y:S02]  /*4520*/  ISETP.GT.AND P5, PT, R68, 0x8, P5 ;  /* 0x000000084400780c */ /* 0x000fe40002fa4270 */
[----:B0-----:R-:W-:Y:S01]  /*4530*/  IADD3 R20, P6, R63, R30, RZ ;  /* 0x0000001e3f147210 */ /* 0x001fe20007fde0ff */
[----:B-1----:R-:W-:Y:S02]  /*4540*/  FMUL R23, R54, R13 ;  /* 0x0000000d36177220 */ /* 0x002fe40000400000 */
[----:B------:R0:W-:Y:S02]  /*4550*/  @P2 STG.E desc[UR18][R4.64], R19 ;  /* 0x0000001304002986 */ /* 0x0001e4000c101912 */
[----:B------:R-:W-:Y:S02]  /*4560*/  IMAD.X R21, R59, 0x1, R31, P6 ;  /* 0x000000013b157824 */ /* 0x000fe400030e061f */
[----:B------:R0:W-:Y:S04]  /*4570*/  @P1 STG.E desc[UR18][R24.64], R53 ;  /* 0x0000003518001986 */ /* 0x0001e8000c101912 */
[----:B------:R0:W-:Y:S04]  /*4580*/  @P3 STG.E desc[UR18][R26.64], R23 ;  /* 0x000000171a003986 */ /* 0x0001e8000c101912 */
[----:B------:R0:W-:Y:S02]  /*4590*/  @P5 STG.E desc[UR18][R20.64], R55 ;  /* 0x0000003714005986 */ /* 0x0001e4000c101912 */
.L_x_90:
[----:B------:R-:W-:Y:S05]  /*45a0*/  BSYNC B0 ;  /* 0x0000000000007941 */ /* 0x000fea0003800000 */
.L_x_30:
[C---:B------:R-:W-:Y:S01]  /*45b0*/  LEA R2, P1, R8.reuse, R2, 0x1 ;  /* 0x0000000208027211 */ /* 0x040fe200078208ff */
[----:B------:R-:W-:Y:S01]  /*45c0*/  ULDC.64 UR8, c[0x0][0x750] ;  /* 0x0001d40000087ab9 */ /* 0x000fe20000000a00 */
[----:B0-----:R-:W-:Y:S01]  /*45d0*/  IMAD.U32 R4, RZ, RZ, UR13 ;  /* 0x0000000dff047e24 */ /* 0x001fe2000f8e00ff */
[----:B------:R-:W-:Y:S01]  /*45e0*/  PRMT R19, RZ, 0x7610, R19 ;  /* 0x00007610ff137816 */ /* 0x000fe20000000013 */
[----:B------:R-:W-:Y:S01]  /*45f0*/  IMAD.MOV.U32 R6, RZ, RZ, -0x1 ;  /* 0xffffffffff067424 */ /* 0x000fe200078e00ff */
[----:B------:R-:W-:Y:S01]  /*4600*/  LEA.HI.X R3, R8, R3, R0, 0x1, P1 ;  /* 0x0000000308037211 */ /* 0x000fe200008f0c00 */
[----:B------:R0:W-:Y:S01]  /*4610*/  SYNCS.ARRIVE.TRANS64.A1T0 RZ, [R4+UR21], RZ ;  /* 0x000000ff04ff79a7 */ /* 0x0001e20008100015 */
[----:B------:R-:W-:Y:S01]  /*4620*/  ISETP.GE.U32.AND P1, PT, R2, UR8, PT ;  /* 0x0000000802007c0c */ /* 0x000fe2000bf26070 */
[----:B------:R-:W-:-:S03]  /*4630*/  IMAD.MOV.U32 R5, RZ, RZ, -0x1 ;  /* 0xffffffffff057424 */ /* 0x000fc600078e00ff */
[----:B------:R-:W-:Y:S01]  /*4640*/  ISETP.GE.U32.AND.EX P1, PT, R3, UR9, PT, P1 ;  /* 0x0000000903007c0c */ /* 0x000fe2000bf26110 */
[----:B0-----:R-:W-:-:S12]  /*4650*/  IMAD.MOV.U32 R4, RZ, RZ, -0x1 ;  /* 0xffffffffff047424 */ /* 0x001fd800078e00ff */
[----:B------:R-:W-:Y:S05]  /*4660*/  @P1 BRA `(.L_x_91) ;  /* 0x0000000400641947 */ /* 0x000fea0003800000 */
[----:B----4-:R-:W0:Y:S01]  /*4670*/  S2R R30, SR_CTAID.X ;  /* 0x00000000001e7919 */ /* 0x010e220000002500 */
[----:B------:R-:W4:Y:S01]  /*4680*/  LDC.64 R24, c[0x0][0x728] ;  /* 0x0001ca00ff187b82 */ /* 0x000f220000000a00 */
[----:B------:R-:W-:Y:S01]  /*4690*/  ULDC UR8, c[0x0][0x150] ;  /* 0x0000540000087ab9 */ /* 0x000fe20000000800 */
[----:B------:R-:W-:Y:S01]  /*46a0*/  IMAD.MOV.U32 R22, RZ, RZ, R2 ;  /* 0x000000ffff167224 */ /* 0x000fe200078e0002 */
[----:B------:R-:W0:Y:S01]  /*46b0*/  S2R R32, SR_CTAID.Y ;  /* 0x0000000000207919 */ /* 0x000e220000002600 */
[----:B-1----:R-:W-:-:S04]  /*46c0*/  IMAD.MOV.U32 R23, RZ, RZ, R3 ;  /* 0x000000ffff177224 */ /* 0x002fc800078e0003 */
[----:B------:R-:W1:Y:S08]  /*46d0*/  LDC R33, c[0x0][0x144] ;  /* 0x00005100ff217b82 */ /* 0x000e700000000800 */
[----:B------:R-:W1:Y:S08]  /*46e0*/  LDC R6, c[0x0][0x730] ;  /* 0x0001cc00ff067b82 */ /* 0x000e700000000800 */
[----:B------:R-:W1:Y:S01]  /*46f0*/  LDC.64 R28, c[0x0][0x720] ;  /* 0x0001c800ff1c7b82 */ /* 0x000e620000000a00 */
[----:B----4-:R-:W-:-:S04]  /*4700*/  ISETP.NE.U32.AND P1, PT, R24, RZ, PT ;  /* 0x000000ff1800720c */ /* 0x010fc80003f25070 */
[----:B------:R-:W-:Y:S02]  /*4710*/  ISETP.NE.AND.EX P1, PT, R25, RZ, PT, P1 ;  /* 0x000000ff1900720c */ /* 0x000fe40003f25310 */
[----:B0-----:R-:W-:-:S05]  /*4720*/  I2FP.F32.U32 R4, R30 ;  /* 0x0000001e00047245 */ /* 0x001fca0000201000 */
[----:B------:R-:W-:-:S04]  /*4730*/  FMUL R4, R4, UR8 ;  /* 0x0000000804047c20 */ /* 0x000fc80008400000 */
[----:B------:R0:W4:Y:S02]  /*4740*/  F2I.U32.TRUNC.NTZ R31, R4 ;  /* 0x00000004001f7305 */ /* 0x000124000020f000 */
[----:B------:R-:W-:Y:S05]  /*4750*/  @!P1 BRA `(.L_x_92) ;  /* 0x0000000000289947 */ /* 0x000fea0003800000 */
[----:B------:R-:W2:Y:S02]  /*4760*/  LDC R5, c[0x0][0x734] ;  /* 0x0001cd00ff057b82 */ /* 0x000ea40000000800 */
[----:B--2---:R-:W-:-:S05]  /*4770*/  IADD3 R19, P1, R2, R5, RZ ;  /* 0x0000000502137210 */ /* 0x004fca0007f3e0ff */
[----:B------:R-:W-:-:S04]  /*4780*/  IMAD.X R27, RZ, RZ, R3, P1 ;  /* 0x000000ffff1b7224 */ /* 0x000fc800008e0603 */
[----:B0-----:R-:W-:-:S04]  /*4790*/  IMAD.WIDE.U32 R4, R27, R24, RZ ;  /* 0x000000181b047225 */ /* 0x001fc800078e00ff */
[----:B------:R-:W-:-:S04]  /*47a0*/  IMAD.WIDE.U32 R20, P1, R19, R25, R4 ;  /* 0x0000001913147225 */ /* 0x000fc80007820004 */
[----:B------:R-:W-:-:S04]  /*47b0*/  IMAD.WIDE.U32 R4, R19, R24, RZ ;  /* 0x0000001813047225 */ /* 0x000fc800078e00ff */
[----:B------:R-:W-:Y:S01]  /*47c0*/  IMAD.X R23, RZ, RZ, RZ, P1 ;  /* 0x000000ffff177224 */ /* 0x000fe200008e06ff */
[----:B------:R-:W-:Y:S01]  /*47d0*/  IADD3 RZ, P1, R5, R20, RZ ;  /* 0x0000001405ff7210 */ /* 0x000fe20007f3e0ff */
[----:B------:R-:W-:-:S04]  /*47e0*/  IMAD.MOV.U32 R22, RZ, RZ, R21 ;  /* 0x000000ffff167224 */ /* 0x000fc800078e0015 */
[----:B------:R-:W-:-:S08]  /*47f0*/  IMAD.WIDE.U32.X R22, R27, R25, R22, P1 ;  /* 0x000000191b167225 */ /* 0x000fd000008e0416 */
.L_x_92:
[----:B------:R-:W3:Y:S01]  /*4800*/  LDC.64 R36, c[0x0][0x740] ;  /* 0x0001d000ff247b82 */ /* 0x000ee20000000a00 */
[-C--:B-1----:R-:W-:Y:S01]  /*4810*/  SHF.R.U64 R26, R22, R6.reuse, R23 ;  /* 0x00000006161a7219 */ /* 0x082fe20000001217 */
[----:B----4-:R-:W-:Y:S01]  /*4820*/  IMAD.MOV R31, RZ, RZ, -R31 ;  /* 0x000000ffff1f7224 */ /* 0x010fe200078e0a1f */
[----:B0-----:R-:W-:Y:S01]  /*4830*/  SHF.R.U32.HI R4, RZ, R6, R23 ;  /* 0x00000006ff047219 */ /* 0x001fe20000011617 */
[----:B------:R-:W-:Y:S01]  /*4840*/  ULDC UR8, c[0x0][0x154] ;  /* 0x0000550000087ab9 */ /* 0x000fe20000000800 */
[----:B------:R-:W-:Y:S01]  /*4850*/  IADD3 R19, P1, RZ, -R26, RZ ;  /* 0x8000001aff137210 */ /* 0x000fe20007f3e0ff */
[----:B------:R-:W-:Y:S02]  /*4860*/  IMAD R31, R33, R31, R30 ;  /* 0x0000001f211f7224 */ /* 0x000fe400078e021e */
[----:B--2---:R-:W0:Y:S01]  /*4870*/  LDC R20, c[0x0][0x718] ;  /* 0x0001c600ff147b82 */ /* 0x004e220000000800 */
[----:B------:R-:W-:Y:S02]  /*4880*/  IMAD.MOV.U32 R21, RZ, RZ, -0x1 ;  /* 0xffffffffff157424 */ /* 0x000fe400078e00ff */
[----:B------:R-:W-:-:S02]  /*4890*/  IMAD.X R5, RZ, RZ, ~R4, P1 ;  /* 0x000000ffff057224 */ /* 0x000fc400008e0e04 */
[----:B------:R-:W-:Y:S02]  /*48a0*/  IMAD.MOV.U32 R23, RZ, RZ, 0x1 ;  /* 0x00000001ff177424 */ /* 0x000fe400078e00ff */
[-C--:B------:R-:W-:Y:S01]  /*48b0*/  IMAD R6, R5, R28.reuse, RZ ;  /* 0x0000001c05067224 */ /* 0x080fe200078e02ff */
[----:B------:R-:W1:Y:S01]  /*48c0*/  LDC R22, c[0x0][0x708] ;  /* 0x0001c200ff167b82 */ /* 0x000e620000000800 */
[----:B------:R-:W-:-:S04]  /*48d0*/  IMAD.WIDE.U32 R4, R19, R28, R2 ;  /* 0x0000001c13047225 */ /* 0x000fc800078e0002 */
[----:B------:R-:W-:Y:S01]  /*48e0*/  IMAD R19, R19, R29, R6 ;  /* 0x0000001d13137224 */ /* 0x000fe200078e0206 */
[----:B------:R-:W-:Y:S02]  /*48f0*/  I2FP.F32.U32 R6, R32 ;  /* 0x0000002000067245 */ /* 0x000fe40000201000 */
[----:B------:R-:W2:Y:S01]  /*4900*/  LDC R34, c[0x0][0x758] ;  /* 0x0001d600ff227b82 */ /* 0x000ea20000000800 */
[----:B------:R-:W-:Y:S01]  /*4910*/  IMAD.IADD R5, R5, 0x1, R19 ;  /* 0x0000000105057824 */ /* 0x000fe200078e0213 */
[----:B---3--:R-:W-:Y:S01]  /*4920*/  ISETP.NE.U32.AND P1, PT, R36, RZ, PT ;  /* 0x000000ff2400720c */ /* 0x008fe20003f25070 */
[----:B------:R-:W-:-:S03]  /*4930*/  FMUL R19, R6, UR8 ;  /* 0x0000000806137c20 */ /* 0x000fc60008400000 */
[----:B------:R-:W-:Y:S01]  /*4940*/  ISETP.NE.AND.EX P1, PT, R37, RZ, PT, P1 ;  /* 0x000000ff2500720c */ /* 0x000fe20003f25310 */
[----:B------:R3:W4:Y:S01]  /*4950*/  F2I.U32.TRUNC.NTZ R27, R19 ;  /* 0x00000013001b7305 */ /* 0x000722000020f000 */
[----:B------:R-:W3:Y:S01]  /*4960*/  LDC R29, c[0x0][0x148] ;  /* 0x00005200ff1d7b82 */ /* 0x000ee20000000800 */
[-CC-:B0-----:R-:W-:Y:S02]  /*4970*/  SHF.R.U64 R24, R4, R20.reuse, R5.reuse ;  /* 0x0000001404187219 */ /* 0x181fe40000001205 */
[----:B------:R-:W-:-:S05]  /*4980*/  SHF.R.U32.HI R5, RZ, R20, R5 ;  /* 0x00000014ff057219 */ /* 0x000fca0000011605 */
[----:B------:R-:W0:Y:S01]  /*4990*/  LDC R30, c[0x0][0x700] ;  /* 0x0001c000ff1e7b82 */ /* 0x000e220000000800 */
[-CC-:B-1----:R-:W-:Y:S02]  /*49a0*/  SHF.R.U64 R6, R24, R22.reuse, R5.reuse ;  /* 0x0000001618067219 */ /* 0x182fe40000001205 */
[----:B------:R-:W-:-:S05]  /*49b0*/  SHF.R.U32.HI R5, RZ, R22, R5 ;  /* 0x00000016ff057219 */ /* 0x000fca0000011605 */
[----:B------:R-:W1:Y:S01]  /*49c0*/  LDC R35, c[0x0][0x748] ;  /* 0x0001d200ff237b82 */ /* 0x000e620000000800 */
[-CC-:B--2---:R-:W-:Y:S02]  /*49d0*/  SHF.R.U64 R28, R6, R34.reuse, R5.reuse ;  /* 0x00000022061c7219 */ /* 0x184fe40000001205 */
[-C--:B------:R-:W-:Y:S02]  /*49e0*/  SHF.L.U32 R21, R21, R34.reuse, RZ ;  /* 0x0000002215157219 */ /* 0x080fe400000006ff */
[-C--:B------:R-:W-:Y:S01]  /*49f0*/  SHF.R.U32.HI R5, RZ, R34.reuse, R5 ;  /* 0x00000022ff057219 */ /* 0x080fe20000011605 */
[----:B------:R-:W-:Y:S01]  /*4a00*/  IMAD.MOV.U32 R4, RZ, RZ, R28 ;  /* 0x000000ffff047224 */ /* 0x000fe200078e001c */
[----:B------:R-:W-:Y:S01]  /*4a10*/  SHF.L.U32 R34, R23, R34, RZ ;  /* 0x0000002217227219 */ /* 0x000fe200000006ff */
[----:B------:R-:W2:Y:S01]  /*4a20*/  LDC R38, c[0x0][0x738] ;  /* 0x0001ce00ff267b82 */ /* 0x000ea20000000800 */
[----:B------:R-:W-:-:S07]  /*4a30*/  LOP3.LUT R33, RZ, R21, RZ, 0x33, !PT ;  /* 0x00000015ff217212 */ /* 0x000fce00078e33ff */
[----:B------:R-:W0:Y:S01]  /*4a40*/  LDC R39, c[0x0][0x710] ;  /* 0x0001c400ff277b82 */ /* 0x000e220000000800 */
[----:B----4-:R-:W-:Y:S05]  /*4a50*/  @!P1 BRA `(.L_x_93) ;  /* 0x0000000000289947 */ /* 0x010fea0003800000 */
[----:B---3--:R-:W3:Y:S02]  /*4a60*/  LDC R19, c[0x0][0x74c] ;  /* 0x0001d300ff137b82 */ /* 0x008ee40000000800 */
[----:B---3--:R-:W-:-:S05]  /*4a70*/  IADD3 R19, P1, R28, R19, RZ ;  /* 0x000000131c137210 */ /* 0x008fca0007f3e0ff */
        /* <DEDUP_REMOVED lines=8> */
.L_x_93:
[----:B-1----:R-:W-:Y:S01]  /*4b00*/  SHF.R.U64 R4, R4, R35, R5 ;  /* 0x0000002304047219 */ /* 0x002fe20000001205 */
[----:B0-----:R-:W-:Y:S01]  /*4b10*/  VIADD R21, R30, 0xffffffff ;  /* 0xffffffff1e157836 */ /* 0x001fe20000000000 */
[----:B---3--:R-:W-:Y:S01]  /*4b20*/  LOP3.LUT R19, R6, R33, RZ, 0xc0, !PT ;  /* 0x0000002106137212 */ /* 0x008fe200078ec0ff */
[----:B------:R-:W-:Y:S02]  /*4b30*/  IMAD.MOV R27, RZ, RZ, -R27 ;  /* 0x000000ffff1b7224 */ /* 0x000fe400078e0a1b */
[----:B------:R-:W-:Y:S02]  /*4b40*/  IMAD.MOV R5, RZ, RZ, -R4 ;  /* 0x000000ffff057224 */ /* 0x000fe400078e0a04 */
[----:B------:R-:W-:Y:S01]  /*4b50*/  IMAD R6, R34, R4, R19 ;  /* 0x0000000422067224 */ /* 0x000fe200078e0213 */
[----:B------:R-:W-:Y:S01]  /*4b60*/  LOP3.LUT R19, R24, R21, RZ, 0xc0, !PT ;  /* 0x0000001518137212 */ /* 0x000fe200078ec0ff */
[----:B------:R-:W-:Y:S02]  /*4b70*/  @P4 IMAD R31, R29, R27, R32 ;  /* 0x0000001b1d1f4224 */ /* 0x000fe400078e0220 */
[----:B--2---:R-:W-:-:S02]  /*4b80*/  IMAD R4, R5, R38, R28 ;  /* 0x0000002605047224 */ /* 0x004fc400078e021c */
[----:B------:R-:W-:Y:S02]  /*4b90*/  IMAD R6, R6, R39, R31 ;  /* 0x0000002706067224 */ /* 0x000fe400078e021f */
[----:B------:R-:W-:Y:S02]  /*4ba0*/  IMAD R5, R4, R30, R19 ;  /* 0x0000001e04057224 */ /* 0x000fe400078e0213 */
[----:B------:R-:W-:-:S03]  /*4bb0*/  IMAD.MOV.U32 R20, RZ, RZ, 0x1 ;  /* 0x00000001ff147424 */ /* 0x000fc600078e00ff */
[----:B------:R-:W-:Y:S02]  /*4bc0*/  SEL R4, R5, R6, !P4 ;  /* 0x0000000605047207 */ /* 0x000fe40006000000 */
[----:B------:R-:W-:Y:S01]  /*4bd0*/  SEL R6, R6, R5, !P4 ;  /* 0x0000000506067207 */ /* 0x000fe20006000000 */
[----:B------:R-:W-:Y:S01]  /*4be0*/  IMAD.MOV.U32 R5, RZ, RZ, R26 ;  /* 0x000000ffff057224 */ /* 0x000fe200078e001a */
[----:B------:R-:W-:-:S07]  /*4bf0*/  PRMT R19, R20, 0x7610, R19 ;  /* 0x0000761014137816 */ /* 0x000fce0000000013 */
.L_x_91:
[----:B------:R-:W-:Y:S02]  /*4c00*/  LOP3.LUT P1, RZ, R19, 0xff, RZ, 0xc0, !PT ;  /* 0x000000ff13ff7812 */ /* 0x000fe4000782c0ff */
[----:B------:R-:W-:-:S11]  /*4c10*/  LOP3.LUT R67, R67, 0x1, RZ, 0x3c, !PT ;  /* 0x0000000143437812 */ /* 0x000fd600078e3cff */
[----:B------:R-:W-:Y:S05]  /*4c20*/  @P1 BRA `(.L_x_94) ;  /* 0xffffffcc00181947 */ /* 0x000fea000383ffff */
[----:B------:R-:W-:Y:S05]  /*4c30*/  EXIT ;  /* 0x000000000000794d */ /* 0x000fea0003800000 */
.L_x_18:
[----:B------:R-:W-:-:S08]  /*4c40*/  ISETP.NE.AND P0, PT, R22, RZ, PT ;  /* 0x000000ff1600720c */ /* 0x000fd00003f05270 */
[----:B--2-45:R-:W0:-:S00]  /*4c50*/  USETMAXREG.DEALLOC.CTAPOOL 0x28 ;  /* 0x00000028000079c8 */ /* 0x034e0000080e0500 */
[----:B------:R-:W-:Y:S05]  /*4c60*/  @P0 EXIT ;  /* 0x000000000000094d */ /* 0x000fea0003800000 */
[----:B0-----:R-:W-:Y:S01]  /*4c70*/  LOP3.LUT P0, RZ, R15, 0xff, RZ, 0xc0, !PT ;  /* 0x000000ff0fff7812 */ /* 0x001fe2000780c0ff */
[----:B------:R-:W-:Y:S02]  /*4c80*/  IMAD.MOV.U32 R12, RZ, RZ, 0x1 ;  /* 0x00000001ff0c7424 */ /* 0x000fe400078e00ff */
[----:B------:R-:W-:-:S10]  /*4c90*/  IMAD.MOV.U32 R13, RZ, RZ, RZ ;  /* 0x000000ffff0d7224 */ /* 0x000fd400078e00ff */
[----:B------:R-:W-:Y:S05]  /*4ca0*/  @!P0 BRA `(.L_x_95) ;  /* 0x0000000c006c8947 */ /* 0x000fea0003800000 */
[----:B------:R-:W0:Y:S01]  /*4cb0*/  S2R R17, SR_CgaCtaId ;  /* 0x0000000000117919 */ /* 0x000e220000008800 */
[----:B------:R-:W-:Y:S01]  /*4cc0*/  LOP3.LUT P0, RZ, R10, 0x1f, RZ, 0xc0, !PT ;  /* 0x0000001f0aff7812 */ /* 0x000fe2000780c0ff */
[----:B------:R-:W-:Y:S01]  /*4cd0*/  ULDC UR5, c[0x0][0x758] ;  /* 0x0001d60000057ab9 */ /* 0x000fe20000000800 */
[----:B------:R-:W-:Y:S01]  /*4ce0*/  UMOV UR7, 0xffffffff ;  /* 0xffffffff00077882 */ /* 0x000fe20000000000 */
[----:B------:R-:W-:Y:S01]  /*4cf0*/  BSSY B0, `(.L_x_95) ;  /* 0x00000d6000007945 */ /* 0x000fe20003800000 */
[----:B------:R-:W-:Y:S01]  /*4d00*/  USHF.L.U32 UR7, UR7, UR5, URZ ;  /* 0x0000000507077299 */ /* 0x000fe2000800063f */
[C---:B------:R-:W-:Y:S01]  /*4d10*/  ISETP.NE.AND P2, PT, R11.reuse, RZ, PT ;  /* 0x000000ff0b00720c */ /* 0x040fe20003f45270 */
[----:B------:R-:W-:Y:S01]  /*4d20*/  IMAD.MOV.U32 R15, RZ, RZ, 0x1 ;  /* 0x00000001ff0f7424 */ /* 0x000fe200078e00ff */
[----:B------:R-:W-:Y:S01]  /*4d30*/  ISETP.NE.OR P0, PT, R11, RZ, !P0 ;  /* 0x000000ff0b00720c */ /* 0x000fe20004705670 */
[----:B------:R-:W-:Y:S01]  /*4d40*/  IMAD.MOV.U32 R13, RZ, RZ, RZ ;  /* 0x000000ffff0d7224 */ /* 0x000fe200078e00ff */
[----:B------:R-:W-:Y:S01]  /*4d50*/  LOP3.LUT R14, R7, 0x2, RZ, 0xfc, !PT ;  /* 0x00000002070e7812 */ /* 0x000fe200078efcff */
[----:B------:R-:W-:Y:S01]  /*4d60*/  ULDC UR4, c[0x0][0x700] ;  /* 0x0001c00000047ab9 */ /* 0x000fe20000000800 */
[----:B------:R-:W-:Y:S01]  /*4d70*/  UMOV UR8, 0x1 ;  /* 0x0000000100087882 */ /* 0x000fe20000000000 */
[----:B------:R-:W-:-:S02]  /*4d80*/  UIADD3 UR29, UR6, 0x1, URZ ;  /* 0x00000001061d7890 */ /* 0x000fc4000fffe03f */
[----:B------:R-:W-:Y:S02]  /*4d90*/  UIADD3 UR4, UR4, -0x1, URZ ;  /* 0xffffffff04047890 */ /* 0x000fe4000fffe03f */
[----:B------:R-:W-:Y:S02]  /*4da0*/  USHF.L.U32 UR5, UR8, UR5, URZ ;  /* 0x0000000508057299 */ /* 0x000fe4000800063f */
[----:B------:R-:W-:Y:S01]  /*4db0*/  ULOP3.LUT UR7, URZ, UR7, URZ, 0x33, !UPT ;  /* 0x000000073f077292 */ /* 0x000fe2000f8e333f */
[----:B------:R-:W-:Y:S01]  /*4dc0*/  ULDC.64 UR30, c[0x0][0x198] ;  /* 0x00006600001e7ab9 */ /* 0x000fe20000000a00 */
[C---:B0-----:R-:W-:Y:S02]  /*4dd0*/  IMAD.SHL.U32 R12, R17.reuse, 0x20, RZ ;  /* 0x00000020110c7824 */ /* 0x041fe400078e00ff */
[C---:B------:R-:W-:Y:S02]  /*4de0*/  IMAD.SHL.U32 R16, R17.reuse, 0x400, RZ ;  /* 0x0000040011107824 */ /* 0x040fe400078e00ff */
[----:B------:R-:W-:Y:S01]  /*4df0*/  IMAD.SHL.U32 R17, R17, 0x100, RZ ;  /* 0x0000010011117824 */ /* 0x000fe200078e00ff */
[----:B------:R-:W-:Y:S01]  /*4e00*/  R2UR UR10, R12 ;  /* 0x000000000c0a72ca */ /* 0x000fe200000e0000 */
[----:B------:R-:W-:Y:S01]  /*4e10*/  IMAD.MOV.U32 R12, RZ, RZ, 0x1 ;  /* 0x00000001ff0c7424 */ /* 0x000fe200078e00ff */
[----:B------:R-:W-:-:S02]  /*4e20*/  LOP3.LUT R16, R16, 0x400, RZ, 0xc0, !PT ;  /* 0x0000040010107812 */ /* 0x000fc400078ec0ff */
[----:B------:R-:W-:-:S09]  /*4e30*/  LOP3.LUT R17, R17, 0x100, RZ, 0xc0, !PT ;  /* 0x0000010011117812 */ /* 0x000fd200078ec0ff */
[----:B------:R-:W-:-:S12]  /*4e40*/  ULOP3.LUT UR10, UR10, 0x20, URZ, 0xc0, !UPT ;  /* 0x000000200a0a7892 */ /* 0x000fd8000f8ec03f */
.L_x_107:
[----:B------:R-:W-:-:S03]  /*4e50*/  UMOV UR8, 0xffffffff ;  /* 0xffffffff00087882 */ /* 0x000fc60000000000 */
[----:B------:R-:W-:Y:S05]  /*4e60*/  BRA.DIV UR8, `(.L_x_96) ;  /* 0x0000001608fc7947 */ /* 0x000fea000b800000 */
[----:B------:R-:W-:-:S13]  /*4e70*/  ELECT P1, URZ, PT ;  /* 0x00000000003f782f */ /* 0x000fda0003820000 */
.L_x_134:
[----:B------:R-:W0:Y:S01]  /*4e80*/  LDC R10, c[0x0][0x604] ;  /* 0x00018100ff0a7b82 */ /* 0x000e220000000800 */
[----:B------:R-:W-:Y:S01]  /*4e90*/  BSSY B1, `(.L_x_97) ;  /* 0x0000047000017945 */ /* 0x000fe20003800000 */
[----:B0-----:R-:W-:-:S13]  /*4ea0*/  ISETP.LT.OR P1, PT, R10, 0x1, !P1 ;  /* 0x000000010a00780c */ /* 0x001fda0004f21670 */
[----:B------:R-:W-:Y:S05]  /*4eb0*/  @P1 BRA `(.L_x_98) ;  /* 0x0000000400101947 */ /* 0x000fea0003800000 */
[----:B------:R-:W-:Y:S01]  /*4ec0*/  IMAD.SHL.U32 R19, R4, 0x40, RZ ;  /* 0x0000004004137824 */ /* 0x000fe200078e00ff */
[----:B------:R-:W-:Y:S02]  /*4ed0*/  LEA R26, R6, UR10, 0x6 ;  /* 0x0000000a061a7c11 */ /* 0x000fe4000f8e30ff */
[----:B------:R-:W-:Y:S01]  /*4ee0*/  CS2R R22, SRZ ;  /* 0x0000000000167805 */ /* 0x000fe2000001ff00 */
[----:B------:R-:W-:Y:S02]  /*4ef0*/  IMAD.U32 R24, RZ, RZ, UR29 ;  /* 0x0000001dff187e24 */ /* 0x000fe4000f8e00ff */
[----:B------:R-:W-:Y:S02]  /*4f00*/  IMAD.MOV.U32 R4, RZ, RZ, R12 ;  /* 0x000000ffff047224 */ /* 0x000fe400078e000c */
[----:B------:R-:W-:Y:S02]  /*4f10*/  IMAD.MOV.U32 R10, RZ, RZ, R13 ;  /* 0x000000ffff0a7224 */ /* 0x000fe400078e000d */
[----:B------:R-:W-:-:S07]  /*4f20*/  IMAD.MOV.U32 R25, RZ, RZ, RZ ;  /* 0x000000ffff197224 */ /* 0x000fce00078e00ff */
.L_x_102:
[----:B------:R-:W0:Y:S01]  /*4f30*/  S2R R18, SR_CgaCtaId ;  /* 0x0000000000127919 */ /* 0x000e220000008800 */
[----:B------:R-:W-:-:S04]  /*4f40*/  MOV R11, 0x400 ;  /* 0x00000400000b7802 */ /* 0x000fc80000000f00 */
[----:B0-----:R-:W-:Y:S02]  /*4f50*/  LEA R21, R18, R11, 0x18 ;  /* 0x0000000b12157211 */ /* 0x001fe400078ec0ff */
[----:B------:R-:W-:Y:S01]  /*4f60*/  SHF.L.U32 R11, R4, 0x1f, RZ ;  /* 0x0000001f040b7819 */ /* 0x000fe200000006ff */
[----:B------:R-:W0:Y:S02]  /*4f70*/  @!P2 LDC R18, c[0x0][0x640] ;  /* 0x00019000ff12ab82 */ /* 0x000e240000000800 */
[----:B------:R-:W-:-:S04]  /*4f80*/  IMAD R20, R10, 0x8, R21 ;  /* 0x000000080a147824 */ /* 0x000fc800078e0215 */
[----:B------:R-:W1:Y:S02]  /*4f90*/  SYNCS.PHASECHK.TRANS64.TRYWAIT P1, [R20+URZ+0x90], R11 ;  /* 0x0000900b140075a7 */ /* 0x000e64000802017f */
[----:B-1----:R-:W-:Y:S05]  /*4fa0*/  @!P1 BRA `(.L_x_99) ;  /* 0x0000001400cc9947 */ /* 0x002fea0003800000 */
.L_x_135:
[----:B-1----:R-:W-:Y:S01]  /*4fb0*/  PRMT R11, R14, 0x9910, RZ ;  /* 0x000099100e0b7816 */ /* 0x002fe200000000ff */
[----:B0-----:R0:W-:Y:S03]  /*4fc0*/  @!P2 SYNCS.ARRIVE.TRANS64 RZ, [R20+URZ], R18 ;  /* 0x0000001214ffa9a7 */ /* 0x0011e6000800003f */
[----:B------:R-:W-:-:S13]  /*4fd0*/  ISETP.NE.AND P1, PT, R11, 0x2, PT ;  /* 0x000000020b00780c */ /* 0x000fda0003f25270 */
[----:B0-----:R-:W-:Y:S05]  /*4fe0*/  @P1 BRA `(.L_x_100) ;  /* 0x0000000000041947 */ /* 0x001fea0003800000 */
[----:B------:R-:W-:Y:S01]  /*4ff0*/  BPT.TRAP 0x1 ;  /* 0x000000040000795c */ /* 0x000fe20000300000 */
.L_x_100:
[----:B------:R-:W-:Y:S05]  /*5000*/  @P0 BRA `(.L_x_101) ;  /* 0x0000000000040947 */ /* 0x000fea0003800000 */
[----:B------:R-:W-:Y:S01]  /*5010*/  BPT.TRAP 0x1 ;  /* 0x000000040000795c */ /* 0x000fe20000300000 */
.L_x_101:
[C---:B------:R-:W-:Y:S01]  /*5020*/  IMAD R11, R10.reuse, 0x800, R16 ;  /* 0x000008000a0b7824 */ /* 0x040fe200078e0210 */
[----:B------:R-:W-:Y:S01]  /*5030*/  R2UR UR13, R21 ;  /* 0x00000000150d72ca */ /* 0x000fe200000e0000 */
[--C-:B------:R-:W-:Y:S01]  /*5040*/  IMAD R18, R10, 0x2000, R21.reuse ;  /* 0x000020000a127824 */ /* 0x100fe200078e0215 */
[----:B------:R-:W-:Y:S01]  /*5050*/  R2UR UR25, R20 ;  /* 0x00000000141972ca */ /* 0x000fe200000e0000 */
[----:B------:R-:W-:Y:S01]  /*5060*/  IMAD R11, R11, 0x2, R21 ;  /* 0x000000020b0b7824 */ /* 0x000fe200078e0215 */
[----:B------:R-:W-:Y:S01]  /*5070*/  R2UR UR28, R5 ;  /* 0x00000000051c72ca */ /* 0x000fe200000e0000 */
[----:B------:R-:W-:Y:S01]  /*5080*/  VIADD R24, R24, 0xffffffff ;  /* 0xffffffff18187836 */ /* 0x000fe20000000000 */
[----:B------:R-:W-:Y:S01]  /*5090*/  R2UR UR16, R18 ;  /* 0x00000000121072ca */ /* 0x000fe200000e0000 */
[----:B------:R-:W-:Y:S01]  /*50a0*/  UIADD3 UR14, UP0, UR30, 0xf0, URZ ;  /* 0x000000f01e0e7890 */ /* 0x000fe2000ff1e03f */
[----:B------:R-:W-:Y:S01]  /*50b0*/  R2UR UR24, R11 ;  /* 0x000000000b1872ca */ /* 0x000fe200000e0000 */
[----:B------:R-:W-:Y:S01]  /*50c0*/  IMAD R11, R10, 0x200, R17 ;  /* 0x000002000a0b7824 */ /* 0x000fe200078e0211 */
[----:B------:R-:W-:Y:S01]  /*50d0*/  R2UR UR26, R23 ;  /* 0x00000000171a72ca */ /* 0x000fe200000e0000 */
[----:B------:R-:W-:Y:S01]  /*50e0*/  UIADD3 UR32, UP1, UR30, 0x1f0, URZ ;  /* 0x000001f01e207890 */ /* 0x000fe2000ff3e03f */
[----:B------:R-:W-:Y:S01]  /*50f0*/  R2UR UR27, R26 ;  /* 0x000000001a1b72ca */ /* 0x000fe200000e0000 */
[----:B------:R-:W-:Y:S01]  /*5100*/  UIADD3 UR34, UP2, UR30, 0x2f0, URZ ;  /* 0x000002f01e227890 */ /* 0x000fe2000ff5e03f */
[----:B------:R-:W-:Y:S01]  /*5110*/  R2UR UR8, R11 ;  /* 0x000000000b0872ca */ /* 0x000fe200000e0000 */
[----:B------:R-:W-:Y:S01]  /*5120*/  UIADD3.X UR15, URZ, UR31, URZ, UP0, !UPT ;  /* 0x0000001f3f0f7290 */ /* 0x000fe200087fe43f */
[----:B------:R-:W-:Y:S01]  /*5130*/  R2UR UR11, R6 ;  /* 0x00000000060b72ca */ /* 0x000fe200000e0000 */
[----:B------:R-:W-:Y:S01]  /*5140*/  UIADD3.X UR33, URZ, UR31, URZ, UP1, !UPT ;  /* 0x0000001f3f217290 */ /* 0x000fe20008ffe43f */
[----:B------:R-:W-:Y:S01]  /*5150*/  R2UR UR12, R25 ;  /* 0x00000000190c72ca */ /* 0x000fe200000e0000 */
[----:B------:R-:W-:Y:S01]  /*5160*/  VIADD R10, R10, 0x1 ;  /* 0x000000010a0a7836 */ /* 0x000fe20000000000 */
[----:B------:R-:W-:Y:S01]  /*5170*/  R2UR UR18, R22 ;  /* 0x00000000161272ca */ /* 0x000fe200000e0000 */
[----:B------:R-:W-:Y:S01]  /*5180*/  UIADD3 UR24, UR24, 0x200, URZ ;  /* 0x0000020018187890 */ /* 0x000fe2000fffe03f */
[----:B------:R-:W-:Y:S01]  /*5190*/  R2UR UR19, R19 ;  /* 0x00000000131372ca */ /* 0x000fe200000e0000 */
[----:B------:R-:W-:Y:S01]  /*51a0*/  UIADD3.X UR35, URZ, UR31, URZ, UP2, !UPT ;  /* 0x0000001f3f237290 */ /* 0x000fe200097fe43f */
[----:B------:R-:W-:Y:S01]  /*51b0*/  ISETP.GT.AND P3, PT, R24, 0x1, PT ;  /* 0x000000011800780c */ /* 0x000fe20003f64270 */
[----:B------:R-:W-:Y:S01]  /*51c0*/  UIADD3 UR16, UR16, 0x12200, URZ ;  /* 0x0001220010107890 */ /* 0x000fe2000fffe03f */
[C---:B------:R-:W-:Y:S01]  /*51d0*/  ISETP.NE.AND P1, PT, R10.reuse, 0x12, PT ;  /* 0x000000120a00780c */ /* 0x040fe20003f25270 */
[----:B------:R-:W-:Y:S01]  /*51e0*/  UIADD3 UR8, UR13, 0x36200, UR8 ;  /* 0x000362000d087890 */ /* 0x000fe2000fffe008 */
[----:B------:R-:W-:Y:S01]  /*51f0*/  VIADD R25, R25, 0x1 ;  /* 0x0000000119197836 */ /* 0x000fe20000000000 */
[----:B------:R-:W-:Y:S01]  /*5200*/  UMOV UR21, 0x30000 ;  /* 0x0003000000157882 */ /* 0x000fe20000000000 */
[----:B------:R-:W-:Y:S01]  /*5210*/  UMOV UR22, 0x0 ;  /* 0x0000000000167882 */ /* 0x000fe20000000000 */
[----:B------:R-:W-:Y:S01]  /*5220*/  UMOV UR23, 0x10000000 ;  /* 0x1000000000177882 */ /* 0x000fe20000000000 */
[----:B------:R-:W-:Y:S01]  /*5230*/  UMOV UR9, UR25 ;  /* 0x0000001900097c82 */ /* 0x000fe20008000000 */
[----:B------:R-:W-:Y:S01]  /*5240*/  UMOV UR13, UR28 ;  /* 0x0000001c000d7c82 */ /* 0x000fe20008000000 */
[----:B------:R-:W-:Y:S01]  /*5250*/  UMOV UR17, UR25 ;  /* 0x0000001900117c82 */ /* 0x000fe20008000000 */
[----:B------:R0:W-:Y:S01]  /*5260*/  UTMALDG.3D.MULTICAST [UR24], [UR14], UR21, desc[UR22] ;  /* 0x000016180e0073b4 */ /* 0x0001e20008011815 */
[----:B------:R-:W-:Y:S01]  /*5270*/  UMOV UR20, UR28 ;  /* 0x0000001c00147c82 */ /* 0x000fe20008000000 */
[----:B------:R-:W-:Y:S01]  /*5280*/  SEL R11, RZ, 0x1, P1 ;  /* 0x00000001ff0b7807 */ /* 0x000fe20000800000 */
[----:B------:R-:W-:Y:S01]  /*5290*/  VIADD R23, R23, 0x20 ;  /* 0x0000002017177836 */ /* 0x000fe20000000000 */
[----:B------:R-:W-:Y:S01]  /*52a0*/  SEL R10, R10, RZ, P1 ;  /* 0x000000ff0a0a7207 */ /* 0x000fe20000800000 */
[----:B------:R-:W-:Y:S01]  /*52b0*/  VIADD R22, R22, 0x40 ;  /* 0x0000004016167836 */ /* 0x000fe20000000000 */
[----:B------:R-:W-:Y:S01]  /*52c0*/  LOP3.LUT R4, R4, R11, RZ, 0x3c, !PT ;  /* 0x0000000b04047212 */ /* 0x000fe200078e3cff */
[----:B------:R0:W-:Y:S01]  /*52d0*/  UTMALDG.4D.MULTICAST [UR8], [UR32], UR21, desc[UR22] ;  /* 0x00001608200073b4 */ /* 0x0001e20008019815 */
[----:B------:R0:W-:Y:S02]  /*52e0*/  UTMALDG.3D [UR16], [UR34], desc[UR22] ;  /* 0x00001610220075b4 */ /* 0x0001e40008011000 */
[----:B0-----:R-:W-:Y:S05]  /*52f0*/  @P3 BRA `(.L_x_102) ;  /* 0xfffffffc000c3947 */ /* 0x001fea000383ffff */
.L_x_98:
[----:B------:R-:W-:Y:S05]  /*5300*/  BSYNC B1 ;  /* 0x0000000000017941 */ /* 0x000fea0003800000 */
.L_x_97:
[----:B------:R-:W-:Y:S01]  /*5310*/  LOP3.LUT P5, RZ, R15, 0xff, RZ, 0xc0, !PT ;  /* 0x000000ff0fff7812 */ /* 0x000fe200078ac0ff */
[----:B------:R-:W-:Y:S01]  /*5320*/  VIADD R6, R13, UR6 ;  /* 0x000000060d067c36 */ /* 0x000fe20008000000 */
[----:B------:R-:W-:Y:S01]  /*5330*/  ULDC.64 UR8, c[0x0][0x750] ;  /* 0x0001d40000087ab9 */ /* 0x000fe20000000a00 */
[----:B------:R-:W-:Y:S01]  /*5340*/  IMAD.U32 R11, RZ, RZ, UR6 ;  /* 0x00000006ff0b7e24 */ /* 0x000fe2000f8e00ff */
[----:B------:R-:W-:Y:S01]  /*5350*/  UISETP.GE.U32.AND UP0, UPT, UR6, 0x12, UPT ;  /* 0x000000120600788c */ /* 0x000fe2000bf06070 */
[----:B------:R-:W-:Y:S01]  /*5360*/  BSSY B1, `(.L_x_103) ;  /* 0x000006c000017945 */ /* 0x000fe20003800000 */
[----:B------:R-:W-:Y:S02]  /*5370*/  ISETP.GT.U32.AND P1, PT, R6, 0x11, PT ;  /* 0x000000110600780c */ /* 0x000fe40003f24070 */
[----:B------:R-:W-:Y:S02]  /*5380*/  PRMT R15, RZ, 0x7610, R15 ;  /* 0x00007610ff0f7816 */ /* 0x000fe4000000000f */
[----:B------:R-:W-:-:S02]  /*5390*/  ISETP.LT.U32.AND P1, PT, R11, 0x12, P1 ;  /* 0x000000120b00780c */ /* 0x000fc40000f21070 */
[----:B------:R-:W-:Y:S01]  /*53a0*/  PLOP3.LUT P3, PT, PT, PT, UP0, 0x80, 0x0 ;  /* 0x000000000000781c */ /* 0x000fe20003f6f008 */
[----:B------:R-:W0:Y:S01]  /*53b0*/  @P5 S2R R5, SR_CgaCtaId ;  /* 0x0000000000055919 */ /* 0x000e220000008800 */
[----:B------:R-:W-:-:S04]  /*53c0*/  @P5 MOV R4, 0x400 ;  /* 0x0000040000045802 */ /* 0x000fc80000000f00 */
[----:B0-----:R-:W-:Y:S01]  /*53d0*/  @P5 LEA R10, R5, R4, 0x18 ;  /* 0x00000004050a5211 */ /* 0x001fe200078ec0ff */
[----:B------:R-:W-:-:S03]  /*53e0*/  IMAD.WIDE.U32 R4, R6, 0x38e38e39, RZ ;  /* 0x38e38e3906047825 */ /* 0x000fc600078e00ff */
[----:B------:R0:W-:Y:S01]  /*53f0*/  @P5 SYNCS.ARRIVE.TRANS64.A1T0 RZ, [R10+URZ+0x158], RZ ;  /* 0x000158ff0aff59a7 */ /* 0x0001e2000810003f */
[----:B------:R-:W-:Y:S01]  /*5400*/  IADD3 R2, P5, R2, R8, RZ ;  /* 0x0000000802027210 */ /* 0x000fe20007fbe0ff */
[----:B------:R-:W-:Y:S01]  /*5410*/  IMAD.MOV.U32 R4, RZ, RZ, -0x1 ;  /* 0xffffffffff047424 */ /* 0x000fe200078e00ff */
[----:B------:R-:W-:Y:S02]  /*5420*/  SHF.R.U32.HI R11, RZ, 0x2, R5 ;  /* 0x00000002ff0b7819 */ /* 0x000fe40000011605 */
[----:B------:R-:W-:Y:S01]  /*5430*/  SEL R5, RZ, 0x1, !P1 ;  /* 0x00000001ff057807 */ /* 0x000fe20004800000 */
[----:B------:R-:W-:Y:S01]  /*5440*/  IMAD.X R3, R3, 0x1, R0, P5 ;  /* 0x0000000103037824 */ /* 0x000fe200028e0600 */
[----:B------:R-:W-:Y:S01]  /*5450*/  ISETP.GE.U32.AND P1, PT, R2, UR8, PT ;  /* 0x0000000802007c0c */ /* 0x000fe2000bf26070 */
[----:B------:R-:W-:Y:S01]  /*5460*/  IMAD R13, R11, -0x12, R6 ;  /* 0xffffffee0b0d7824 */ /* 0x000fe200078e0206 */
[----:B------:R-:W-:Y:S01]  /*5470*/  LOP3.LUT R12, R12, R5, RZ, 0x3c, !PT ;  /* 0x000000050c0c7212 */ /* 0x000fe200078e3cff */
[----:B------:R-:W-:Y:S01]  /*5480*/  IMAD.MOV.U32 R6, RZ, RZ, -0x1 ;  /* 0xffffffffff067424 */ /* 0x000fe200078e00ff */
[----:B------:R-:W-:Y:S01]  /*5490*/  ISETP.GE.U32.AND.EX P1, PT, R3, UR9, PT, P1 ;  /* 0x0000000903007c0c */ /* 0x000fe2000bf26110 */
[----:B------:R-:W-:Y:S01]  /*54a0*/  IMAD.MOV.U32 R5, RZ, RZ, -0x1 ;  /* 0xffffffffff057424 */ /* 0x000fe200078e00ff */
[----:B------:R-:W-:-:S02]  /*54b0*/  @P3 LOP3.LUT R12, R12, 0x1, R11, 0x78, !PT ;  /* 0x000000010c0c3812 */ /* 0x000fc400078e780b */
[----:B0-----:R-:W-:-:S09]  /*54c0*/  PRMT R10, RZ, 0x7610, R10 ;  /* 0x00007610ff0a7816 */ /* 0x001fd2000000000a */
[----:B------:R-:W-:Y:S05]  /*54d0*/  @P1 BRA `(.L_x_104) ;  /* 0x0000000400501947 */ /* 0x000fea0003800000 */
[----:B------:R-:W0:Y:S01]  /*54e0*/  S2R R6, SR_CTAID.X ;  /* 0x0000000000067919 */ /* 0x000e220000002500 */
[----:B------:R-:W-:Y:S01]  /*54f0*/  ULDC.64 UR8, c[0x0][0x728] ;  /* 0x0001ca0000087ab9 */ /* 0x000fe20000000a00 */
[----:B------:R-:W-:Y:S01]  /*5500*/  ULDC UR12, c[0x0][0x730] ;  /* 0x0001cc00000c7ab9 */ /* 0x000fe20000000800 */
[----:B------:R-:W-:Y:S01]  /*5510*/  ISETP.NE.U32.AND P1, PT, RZ, UR8, PT ;  /* 0x00000008ff007c0c */ /* 0x000fe2000bf25070 */
[----:B------:R-:W1:Y:S01]  /*5520*/  S2R R19, SR_CTAID.Y ;  /* 0x0000000000137919 */ /* 0x000e620000002600 */
[----:B------:R-:W-:Y:S01]  /*5530*/  ULDC UR13, c[0x0][0x150] ;  /* 0x00005400000d7ab9 */ /* 0x000fe20000000800 */
[----:B------:R-:W-:Y:S01]  /*5540*/  IMAD.MOV.U32 R4, RZ, RZ, R2 ;  /* 0x000000ffff047224 */ /* 0x000fe200078e0002 */
[----:B------:R-:W-:Y:S01]  /*5550*/  ISETP.NE.AND.EX P1, PT, RZ, UR9, PT, P1 ;  /* 0x00000009ff007c0c */ /* 0x000fe2000bf25310 */
[----:B------:R-:W-:Y:S01]  /*5560*/  IMAD.MOV.U32 R5, RZ, RZ, R3 ;  /* 0x000000ffff057224 */ /* 0x000fe200078e0003 */
[----:B0-----:R-:W-:-:S11]  /*5570*/  I2FP.F32.U32 R20, R6 ;  /* 0x0000000600147245 */ /* 0x001fd60000201000 */
[----:B------:R-:W-:Y:S05]  /*5580*/  @!P1 BRA `(.L_x_105) ;  /* 0x0000000000289947 */ /* 0x000fea0003800000 */
[----:B------:R-:W-:Y:S02]  /*5590*/  ULDC UR11, c[0x0][0x734] ;  /* 0x0001cd00000b7ab9 */ /* 0x000fe40000000800 */
[----:B------:R-:W-:-:S05]  /*55a0*/  IADD3 R5, P1, R2, UR11, RZ ;  /* 0x0000000b02057c10 */ /* 0x000fca000ff3e0ff */
[----:B------:R-:W-:-:S04]  /*55b0*/  IMAD.X R21, RZ, RZ, R3, P1 ;  /* 0x000000ffff157224 */ /* 0x000fc800008e0603 */
[----:B------:R-:W-:-:S04]  /*55c0*/  IMAD.WIDE.U32 R10, R21, UR8, RZ ;  /* 0x00000008150a7c25 */ /* 0x000fc8000f8e00ff */
[----:B------:R-:W-:-:S04]  /*55d0*/  IMAD.WIDE.U32 R10, P1, R5, UR9, R10 ;  /* 0x00000009050a7c25 */ /* 0x000fc8000f82000a */
[----:B------:R-:W-:-:S04]  /*55e0*/  IMAD.WIDE.U32 R4, R5, UR8, RZ ;  /* 0x0000000805047c25 */ /* 0x000fc8000f8e00ff */
[----:B------:R-:W-:Y:S01]  /*55f0*/  IMAD.MOV.U32 R4, RZ, RZ, R11 ;  /* 0x000000ffff047224 */ /* 0x000fe200078e000b */
[----:B------:R-:W-:Y:S01]  /*5600*/  IADD3 RZ, P3, R5, R10, RZ ;  /* 0x0000000a05ff7210 */ /* 0x000fe20007f7e0ff */
[----:B------:R-:W-:-:S04]  /*5610*/  IMAD.X R5, RZ, RZ, RZ, P1 ;  /* 0x000000ffff057224 */ /* 0x000fc800008e06ff */
[----:B------:R-:W-:-:S08]  /*5620*/  IMAD.WIDE.U32.X R4, R21, UR9, R4, P3 ;  /* 0x0000000915047c25 */ /* 0x000fd000098e0404 */
.L_x_105:
[--C-:B------:R-:W-:Y:S01]  /*5630*/  SHF.R.U64 R18, R4, UR12, R5.reuse ;  /* 0x0000000c04127c19 */ /* 0x100fe20008001205 */
[----:B------:R-:W-:Y:S01]  /*5640*/  FMUL R20, R20, UR13 ;  /* 0x0000000d14147c20 */ /* 0x000fe20008400000 */
[----:B------:R-:W0:Y:S01]  /*5650*/  LDC R21, c[0x0][0x144] ;  /* 0x00005100ff157b82 */ /* 0x000e220000000800 */
[----:B-1----:R-:W-:Y:S01]  /*5660*/  I2FP.F32.U32 R10, R19 ;  /* 0x00000013000a7245 */ /* 0x002fe20000201000 */
[----:B------:R-:W-:Y:S01]  /*5670*/  ULDC UR11, c[0x0][0x154] ;  /* 0x00005500000b7ab9 */ /* 0x000fe20000000800 */
[----:B------:R-:W-:Y:S01]  /*5680*/  SHF.R.U32.HI R4, RZ, UR12, R5 ;  /* 0x0000000cff047c19 */ /* 0x000fe20008011605 */
[----:B------:R-:W-:Y:S01]  /*5690*/  ULDC.64 UR8, c[0x0][0x720] ;  /* 0x0001c80000087ab9 */ /* 0x000fe20000000a00 */
[----:B------:R-:W-:Y:S01]  /*56a0*/  IADD3 R5, P1, RZ, -R18, RZ ;  /* 0x80000012ff057210 */ /* 0x000fe20007f3e0ff */
[----:B------:R-:W1:Y:S01]  /*56b0*/  F2I.U32.TRUNC.NTZ R20, R20 ;  /* 0x0000001400147305 */ /* 0x000e62000020f000 */
[----:B------:R-:W-:Y:S01]  /*56c0*/  FMUL R10, R10, UR11 ;  /* 0x0000000b0a0a7c20 */ /* 0x000fe20008400000 */
[----:B------:R-:W2:Y:S01]  /*56d0*/  LDC R22, c[0x0][0x148] ;  /* 0x00005200ff167b82 */ /* 0x000ea20000000800 */
[----:B------:R-:W-:Y:S01]  /*56e0*/  ULDC.64 UR12, c[0x0][0x740] ;  /* 0x0001d000000c7ab9 */ /* 0x000fe20000000a00 */
[----:B------:R-:W-:Y:S01]  /*56f0*/  IMAD.X R4, RZ, RZ, ~R4, P1 ;  /* 0x000000ffff047224 */ /* 0x000fe200008e0e04 */
[----:B------:R-:W-:-:S03]  /*5700*/  ISETP.NE.U32.AND P1, PT, RZ, UR12, PT ;  /* 0x0000000cff007c0c */ /* 0x000fc6000bf25070 */
[----:B------:R-:W-:Y:S01]  /*5710*/  IMAD R4, R4, UR8, RZ ;  /* 0x0000000804047c24 */ /* 0x000fe2000f8e02ff */
[----:B------:R-:W3:Y:S01]  /*5720*/  F2I.U32.TRUNC.NTZ R10, R10 ;  /* 0x0000000a000a7305 */ /* 0x000ee2000020f000 */
[----:B------:R-:W-:Y:S02]  /*5730*/  ISETP.NE.AND.EX P1, PT, RZ, UR13, PT, P1 ;  /* 0x0000000dff007c0c */ /* 0x000fe4000bf25310 */
[C---:B------:R-:W-:Y:S02]  /*5740*/  IMAD R11, R5.reuse, UR9, R4 ;  /* 0x00000009050b7c24 */ /* 0x040fe4000f8e0204 */
[----:B------:R-:W-:Y:S01]  /*5750*/  IMAD.WIDE.U32 R4, R5, UR8, R2 ;  /* 0x0000000805047c25 */ /* 0x000fe2000f8e0002 */
[----:B------:R-:W-:-:S03]  /*5760*/  ULDC UR8, c[0x0][0x718] ;  /* 0x0001c60000087ab9 */ /* 0x000fc60000000800 */
[----:B-1----:R-:W-:Y:S02]  /*5770*/  IMAD.MOV R20, RZ, RZ, -R20 ;  /* 0x000000ffff147224 */ /* 0x002fe400078e0a14 */
[----:B------:R-:W-:Y:S02]  /*5780*/  IMAD.IADD R5, R5, 0x1, R11 ;  /* 0x0000000105057824 */ /* 0x000fe400078e020b */
[----:B0-----:R-:W-:-:S03]  /*5790*/  IMAD R6, R21, R20, R6 ;  /* 0x0000001415067224 */ /* 0x001fc600078e0206 */
[--C-:B------:R-:W-:Y:S01]  /*57a0*/  SHF.R.U64 R20, R4, UR8, R5.reuse ;  /* 0x0000000804147c19 */ /* 0x100fe20008001205 */
[----:B---3--:R-:W-:Y:S01]  /*57b0*/  IMAD.MOV R4, RZ, RZ, -R10 ;  /* 0x000000ffff047224 */ /* 0x008fe200078e0a0a */
[----:B------:R-:W-:Y:S01]  /*57c0*/  SHF.R.U32.HI R5, RZ, UR8, R5 ;  /* 0x00000008ff057c19 */ /* 0x000fe20008011605 */
[----:B------:R-:W-:Y:S02]  /*57d0*/  ULDC UR8, c[0x0][0x708] ;  /* 0x0001c20000087ab9 */ /* 0x000fe40000000800 */
[----:B--2---:R-:W-:Y:S01]  /*57e0*/  @P4 IMAD R6, R22, R4, R19 ;  /* 0x0000000416064224 */ /* 0x004fe200078e0213 */
[--C-:B------:R-:W-:Y:S02]  /*57f0*/  SHF.R.U64 R22, R20, UR8, R5.reuse ;  /* 0x0000000814167c19 */ /* 0x100fe40008001205 */
[----:B------:R-:W-:Y:S01]  /*5800*/  SHF.R.U32.HI R5, RZ, UR8, R5 ;  /* 0x00000008ff057c19 */ /* 0x000fe20008011605 */
[----:B------:R-:W-:-:S03]  /*5810*/  ULDC UR8, c[0x0][0x758] ;  /* 0x0001d60000087ab9 */ /* 0x000fc60000000800 */
[--C-:B------:R-:W-:Y:S02]  /*5820*/  SHF.R.U64 R19, R22, UR8, R5.reuse ;  /* 0x0000000816137c19 */ /* 0x100fe40008001205 */
[----:B------:R-:W-:-:S03]  /*5830*/  SHF.R.U32.HI R21, RZ, UR8, R5 ;  /* 0x00000008ff157c19 */ /* 0x000fc60008011605 */
[----:B------:R-:W-:Y:S02]  /*5840*/  IMAD.MOV.U32 R10, RZ, RZ, R19 ;  /* 0x000000ffff0a7224 */ /* 0x000fe400078e0013 */
[----:B------:R-:W-:Y:S01]  /*5850*/  IMAD.MOV.U32 R5, RZ, RZ, R21 ;  /* 0x000000ffff057224 */ /* 0x000fe200078e0015 */
[----:B------:R-:W-:Y:S06]  /*5860*/  @!P1 BRA `(.L_x_106) ;  /* 0x00000000002c9947 */ /* 0x000fec0003800000 */
        /* <DEDUP_REMOVED lines=9> */
[----:B------:R-:W-:-:S04]  /*5900*/  IMAD.WIDE.U32.X R4, R21, UR13, R4, P3 ;  /* 0x0000000d15047c25 */ /* 0x000fc800098e0404 */
[----:B------:R-:W-:-:S07]  /*5910*/  IMAD.MOV.U32 R10, RZ, RZ, R4 ;  /* 0x000000ffff0a7224 */ /* 0x000fce00078e0004 */
.L_x_106:
[----:B------:R-:W-:Y:S01]  /*5920*/  ULDC UR8, c[0x0][0x748] ;  /* 0x0001d20000087ab9 */ /* 0x000fe20000000800 */
[----:B------:R-:W-:Y:S01]  /*5930*/  LOP3.LUT R4, R22, UR7, RZ, 0xc0, !PT ;  /* 0x0000000716047c12 */ /* 0x000fe2000f8ec0ff */
[----:B------:R-:W-:Y:S01]  /*5940*/  ULDC UR9, c[0x0][0x710] ;  /* 0x0001c40000097ab9 */ /* 0x000fe20000000800 */
[----:B------:R-:W-:Y:S01]  /*5950*/  SHF.R.U64 R5, R10, UR8, R5 ;  /* 0x000000080a057c19 */ /* 0x000fe20008001205 */
[----:B------:R-:W-:Y:S01]  /*5960*/  ULDC UR8, c[0x0][0x738] ;  /* 0x0001ce0000087ab9 */ /* 0x000fe20000000800 */
[----:B------:R-:W-:-:S03]  /*5970*/  LOP3.LUT R20, R20, UR4, RZ, 0xc0, !PT ;  /* 0x0000000414147c12 */ /* 0x000fc6000f8ec0ff */
[----:B------:R-:W-:Y:S02]  /*5980*/  IMAD.MOV R10, RZ, RZ, -R5 ;  /* 0x000000ffff0a7224 */ /* 0x000fe400078e0a05 */
[----:B------:R-:W-:Y:S02]  /*5990*/  IMAD R5, R5, UR5, R4 ;  /* 0x0000000505057c24 */ /* 0x000fe4000f8e0204 */
[----:B------:R-:W-:Y:S01]  /*59a0*/  IMAD R19, R10, UR8, R19 ;  /* 0x000000080a137c24 */ /* 0x000fe2000f8e0213 */
[----:B------:R-:W-:Y:S01]  /*59b0*/  ULDC UR8, c[0x0][0x700] ;  /* 0x0001c00000087ab9 */ /* 0x000fe20000000800 */
[----:B------:R-:W-:Y:S02]  /*59c0*/  IMAD R6, R5, UR9, R6 ;  /* 0x0000000905067c24 */ /* 0x000fe4000f8e0206 */
[----:B------:R-:W-:Y:S02]  /*59d0*/  IMAD R19, R19, UR8, R20 ;  /* 0x0000000813137c24 */ /* 0x000fe4000f8e0214 */
[----:B------:R-:W-:-:S02]  /*59e0*/  IMAD.MOV.U32 R10, RZ, RZ, 0x1 ;  /* 0x00000001ff0a7424 */ /* 0x000fc400078e00ff */
[----:B------:R-:W-:Y:S01]  /*59f0*/  IMAD.MOV.U32 R5, RZ, RZ, R18 ;  /* 0x000000ffff057224 */ /* 0x000fe200078e0012 */
[----:B------:R-:W-:Y:S02]  /*5a00*/  SEL R4, R19, R6, !P4 ;  /* 0x0000000613047207 */ /* 0x000fe40006000000 */
[----:B------:R-:W-:-:S07]  /*5a10*/  SEL R6, R6, R19, !P4 ;  /* 0x0000001306067207 */ /* 0x000fce0006000000 */
.L_x_104:
[----:B------:R-:W-:Y:S05]  /*5a20*/  BSYNC B1 ;  /* 0x0000000000017941 */ /* 0x000fea0003800000 */
.L_x_103:
[----:B------:R-:W-:-:S13]  /*5a30*/  LOP3.LUT P1, RZ, R10, 0xff, RZ, 0xc0, !PT ;  /* 0x000000ff0aff7812 */ /* 0x000fda000782c0ff */
[----:B------:R-:W-:Y:S05]  /*5a40*/  @P1 BRA `(.L_x_107) ;  /* 0xfffffff400001947 */ /* 0x000fea000383ffff */
[----:B------:R-:W-:Y:S05]  /*5a50*/  BSYNC B0 ;  /* 0x0000000000007941 */ /* 0x000fea0003800000 */
.L_x_95:
[----:B------:R-:W-:-:S03]  /*5a60*/  UMOV UR8, 0xffffffff ;  /* 0xffffffff00087882 */ /* 0x000fc60000000000 */
[----:B------:R-:W-:Y:S05]  /*5a70*/  BRA.DIV UR8, `(.L_x_108) ;  /* 0x0000000e082c7947 */ /* 0x000fea000b800000 */
[----:B------:R-:W-:-:S13]  /*5a80*/  ELECT P0, URZ, PT ;  /* 0x00000000003f782f */ /* 0x000fda0003800000 */
.L_x_138:
[----:B------:R-:W-:Y:S04]  /*5a90*/  BSSY B0, `(.L_x_109) ;  /* 0x00000a9000007945 */ /* 0x000fe80003800000 */
[----:B------:R-:W-:Y:S05]  /*5aa0*/  @!P0 BRA `(.L_x_110) ;  /* 0x00000008009c8947 */ /* 0x000fea0003800000 */
[----:B------:R-:W-:-:S04]  /*5ab0*/  LOP3.LUT R7, R7, 0x2, RZ, 0xfc, !PT ;  /* 0x0000000207077812 */ /* 0x000fc800078efcff */
[----:B------:R-:W-:-:S13]  /*5ac0*/  ISETP.NE.AND P0, PT, R7, 0x3, PT ;  /* 0x000000030700780c */ /* 0x000fda0003f05270 */
[----:B------:R-:W-:Y:S05]  /*5ad0*/  @!P0 BRA `(.L_x_111) ;  /* 0x0000000000048947 */ /* 0x000fea0003800000 */
[----:B------:R-:W-:Y:S01]  /*5ae0*/  BPT.TRAP 0x1 ;  /* 0x000000040000795c */ /* 0x000fe20000300000 */
.L_x_111:
[----:B------:R-:W0:Y:S01]  /*5af0*/  S2R R3, SR_CgaCtaId ;  /* 0x0000000000037919 */ /* 0x000e220000008800 */
[----:B------:R-:W-:Y:S02]  /*5b00*/  MOV R0, 0x400 ;  /* 0x0000040000007802 */ /* 0x000fe40000000f00 */
[----:B------:R-:W-:Y:S02]  /*5b10*/  SHF.L.U32 R2, R12, 0x1f, RZ ;  /* 0x0000001f0c027819 */ /* 0x000fe400000006ff */
[----:B0-----:R-:W-:-:S05]  /*5b20*/  LEA R0, R3, R0, 0x18 ;  /* 0x0000000003007211 */ /* 0x001fca00078ec0ff */
[----:B------:R-:W-:-:S04]  /*5b30*/  VIADD R0, R0, 0x90 ;  /* 0x0000009000007836 */ /* 0x000fc80000000000 */
[C---:B------:R-:W-:Y:S02]  /*5b40*/  IMAD R5, R13.reuse, 0x8, R0 ;  /* 0x000000080d057824 */ /* 0x040fe400078e0200 */
[----:B------:R-:W-:Y:S02]  /*5b50*/  VIADD R13, R13, 0x1 ;  /* 0x000000010d0d7836 */ /* 0x000fe40000000000 */
[----:B------:R-:W0:Y:S03]  /*5b60*/  SYNCS.PHASECHK.TRANS64.TRYWAIT P0, [R5+URZ], R2 ;  /* 0x00000002050075a7 */ /* 0x000e26000800017f */
[----:B------:R-:W-:-:S04]  /*5b70*/  ISETP.NE.AND P1, PT, R13, 0x12, PT ;  /* 0x000000120d00780c */ /* 0x000fc80003f25270 */
[----:B------:R-:W-:Y:S02]  /*5b80*/  SEL R3, RZ, 0x1, P1 ;  /* 0x00000001ff037807 */ /* 0x000fe40000800000 */
[----:B------:R-:W-:Y:S02]  /*5b90*/  SEL R13, R13, RZ, P1 ;  /* 0x000000ff0d0d7207 */ /* 0x000fe40000800000 */
[----:B------:R-:W-:-:S03]  /*5ba0*/  LOP3.LUT R12, R12, R3, RZ, 0x3c, !PT ;  /* 0x000000030c0c7212 */ /* 0x000fc600078e3cff */
[----:B------:R-:W-:Y:S01]  /*5bb0*/  IMAD R7, R13, 0x8, R0 ;  /* 0x000000080d077824 */ /* 0x000fe200078e0200 */
[----:B------:R-:W-:Y:S01]  /*5bc0*/  SHF.L.U32 R4, R12, 0x1f, RZ ;  /* 0x0000001f0c047819 */ /* 0x000fe200000006ff */
[----:B0-----:R-:W-:Y:S06]  /*5bd0*/  @!P0 BRA `(.L_x_112) ;  /* 0x0000000800f88947 */ /* 0x001fec0003800000 */
.L_x_139:
[----:B------:R-:W1:Y:S01]  /*5be0*/  SYNCS.PHASECHK.TRANS64.TRYWAIT P0, [R7+URZ], R4 ;  /* 0x00000004070075a7 */ /* 0x000e62000800017f */
[----:B0-----:R-:W-:-:S05]  /*5bf0*/  VIADD R2, R13, 0x1 ;  /* 0x000000010d027836 */ /* 0x001fca0000000000 */
[----:B------:R-:W-:-:S04]  /*5c00*/  ISETP.NE.AND P1, PT, R2, 0x12, PT ;  /* 0x000000120200780c */ /* 0x000fc80003f25270 */
[----:B------:R-:W-:Y:S02]  /*5c10*/  SEL R3, RZ, 0x1, P1 ;  /* 0x00000001ff037807 */ /* 0x000fe40000800000 */
[----:B------:R-:W-:Y:S02]  /*5c20*/  SEL R9, R2, RZ, P1 ;  /* 0x000000ff02097207 */ /* 0x000fe40000800000 */
[----:B------:R-:W-:-:S03]  /*5c30*/  LOP3.LUT R12, R12, R3, RZ, 0x3c, !PT ;  /* 0x000000030c0c7212 */ /* 0x000fc600078e3cff */
[----:B------:R-:W-:Y:S01]  /*5c40*/  IMAD R6, R9, 0x8, R0 ;  /* 0x0000000809067824 */ /* 0x000fe200078e0200 */
[----:B------:R-:W-:Y:S01]  /*5c50*/  SHF.L.U32 R5, R12, 0x1f, RZ ;  /* 0x0000001f0c057819 */ /* 0x000fe200000006ff */
[----:B-1----:R-:W-:Y:S06]  /*5c60*/  @!P0 BRA `(.L_x_113) ;  /* 0x0000000800e88947 */ /* 0x002fec0003800000 */
.L_x_140:
[----:B------:R-:W1:Y:S01]  /*5c70*/  SYNCS.PHASECHK.TRANS64.TRYWAIT P0, [R6+URZ], R5 ;  /* 0x00000005060075a7 */ /* 0x000e62000800017f */
[----:B------:R-:W-:-:S05]  /*5c80*/  VIADD R2, R9, 0x1 ;  /* 0x0000000109027836 */ /* 0x000fca0000000000 */
[----:B------:R-:W-:-:S04]  /*5c90*/  ISETP.NE.AND P1, PT, R2, 0x12, PT ;  /* 0x000000120200780c */ /* 0x000fc80003f25270 */
[----:B------:R-:W-:Y:S02]  /*5ca0*/  SEL R3, RZ, 0x1, P1 ;  /* 0x00000001ff037807 */ /* 0x000fe40000800000 */
[----:B0-----:R-:W-:Y:S02]  /*5cb0*/  SEL R7, R2, RZ, P1 ;  /* 0x000000ff02077207 */ /* 0x001fe40000800000 */
[----:B------:R-:W-:-:S03]  /*5cc0*/  LOP3.LUT R12, R12, R3, RZ, 0x3c, !PT ;  /* 0x000000030c0c7212 */ /* 0x000fc600078e3cff */
[----:B------:R-:W-:Y:S01]  /*5cd0*/  IMAD R9, R7, 0x8, R0 ;  /* 0x0000000807097824 */ /* 0x000fe200078e0200 */
[----:B------:R-:W-:Y:S01]  /*5ce0*/  SHF.L.U32 R4, R12, 0x1f, RZ ;  /* 0x0000001f0c047819 */ /* 0x000fe200000006ff */
[----:B-1----:R-:W-:Y:S06]  /*5cf0*/  @!P0 BRA `(.L_x_114) ;  /* 0x0000000800d88947 */ /* 0x002fec0003800000 */
.L_x_141:
[----:B------:R-:W1:Y:S01]  /*5d00*/  SYNCS.PHASECHK.TRANS64.TRYWAIT P0, [R9+URZ], R4 ;  /* 0x00000004090075a7 */ /* 0x000e62000800017f */
[----:B------:R-:W-:-:S05]  /*5d10*/  VIADD R2, R7, 0x1 ;  /* 0x0000000107027836 */ /* 0x000fca0000000000 */
[----:B------:R-:W-:-:S04]  /*5d20*/  ISETP.NE.AND P1, PT, R2, 0x12, PT ;  /* 0x000000120200780c */ /* 0x000fc80003f25270 */
[----:B------:R-:W-:Y:S02]  /*5d30*/  SEL R3, RZ, 0x1, P1 ;  /* 0x00000001ff037807 */ /* 0x000fe40000800000 */
[----:B------:R-:W-:Y:S02]  /*5d40*/  SEL R7, R2, RZ, P1 ;  /* 0x000000ff02077207 */ /* 0x000fe40000800000 */
[----:B------:R-:W-:-:S03]  /*5d50*/  LOP3.LUT R12, R12, R3, RZ, 0x3c, !PT ;  /* 0x000000030c0c7212 */ /* 0x000fc600078e3cff */
[----:B0-----:R-:W-:Y:S01]  /*5d60*/  IMAD R6, R7, 0x8, R0 ;  /* 0x0000000807067824 */ /* 0x001fe200078e0200 */
[----:B------:R-:W-:Y:S01]  /*5d70*/  SHF.L.U32 R5, R12, 0x1f, RZ ;  /* 0x0000001f0c057819 */ /* 0x000fe200000006ff */
[----:B-1----:R-:W-:Y:S06]  /*5d80*/  @!P0 BRA `(.L_x_115) ;  /* 0x0000000800c88947 */ /* 0x002fec0003800000 */
.L_x_142:
        /* <DEDUP_REMOVED lines=9> */
.L_x_143:
        /* <DEDUP_REMOVED lines=9> */
.L_x_144:
        /* <DEDUP_REMOVED lines=9> */
.L_x_145:
        /* <DEDUP_REMOVED lines=9> */
.L_x_146:
        /* <DEDUP_REMOVED lines=9> */
.L_x_147:
        /* <DEDUP_REMOVED lines=9> */
.L_x_148:
        /* <DEDUP_REMOVED lines=9> */
.L_x_149:
        /* <DEDUP_REMOVED lines=9> */
.L_x_150:
        /* <DEDUP_REMOVED lines=9> */
.L_x_151:
        /* <DEDUP_REMOVED lines=9> */
.L_x_152:
        /* <DEDUP_REMOVED lines=9> */
.L_x_153:
        /* <DEDUP_REMOVED lines=9> */
.L_x_154:
[----:B------:R-:W1:Y:S01]  /*6450*/  SYNCS.PHASECHK.TRANS64.TRYWAIT P0, [R6+URZ], R5 ;  /* 0x00000005060075a7 */ /* 0x000e62000800017f */
[----:B------:R-:W-:-:S05]  /*6460*/  VIADD R2, R7, 0x1 ;  /* 0x0000000107027836 */ /* 0x000fca0000000000 */
[----:B------:R-:W-:-:S04]  /*6470*/  ISETP.NE.AND P1, PT, R2, 0x12, PT ;  /* 0x000000120200780c */ /* 0x000fc80003f25270 */
[----:B0-----:R-:W-:Y:S02]  /*6480*/  SEL R4, RZ, 0x1, P1 ;  /* 0x00000001ff047807 */ /* 0x001fe40000800000 */
[----:B------:R-:W-:Y:S02]  /*6490*/  SEL R3, R2, RZ, P1 ;  /* 0x000000ff02037207 */ /* 0x000fe40000800000 */
[----:B------:R-:W-:Y:S01]  /*64a0*/  LOP3.LUT R4, R11, R4, RZ, 0x3c, !PT ;  /* 0x000000040b047212 */ /* 0x000fe200078e3cff */
[----:B-1----:R-:W-:Y:S06]  /*64b0*/  @!P0 BRA `(.L_x_128) ;  /* 0x0000000800008947 */ /* 0x002fec0003800000 */
.L_x_155:
[----:B------:R-:W-:Y:S01]  /*64c0*/  IMAD R3, R3, 0x8, R0 ;  /* 0x0000000803037824 */ /* 0x000fe200078e0200 */
[----:B------:R-:W-:-:S07]  /*64d0*/  SHF.L.U32 R0, R4, 0x1f, RZ ;  /* 0x0000001f04007819 */ /* 0x000fce00000006ff */
.L_x_129:
[----:B-1----:R1:W2:Y:S02]  /*64e0*/  SYNCS.PHASECHK.TRANS64.TRYWAIT P0, [R3+URZ], R0 ;  /* 0x00000000030075a7 */ /* 0x0022a4000800017f */
[----:B--2---:R-:W-:Y:S05]  /*64f0*/  @!P0 NANOSLEEP.SYNCS 0x989680 ;  /* 0x009896800000895d */ /* 0x004fea0003900000 */
[----:B------:R-:W2:Y:S02]  /*6500*/  @!P0 SYNCS.PHASECHK.TRANS64 P0, [R3+URZ], R0 ;  /* 0x00000000030085a7 */ /* 0x000ea4000800007f */
[----:B--2---:R-:W-:Y:S05]  /*6510*/  @!P0 BRA `(.L_x_129) ;  /* 0xfffffffc00f08947 */ /* 0x004fea000383ffff */
.L_x_110:
[----:B------:R-:W-:Y:S05]  /*6520*/  BSYNC B0 ;  /* 0x0000000000007941 */ /* 0x000fea0003800000 */
.L_x_109:
[----:B------:R-:W-:Y:S05]  /*6530*/  EXIT ;  /* 0x000000000000794d */ /* 0x000fea0003800000 */
.L_x_20:
[----:B0-----:R-:W-:-:S04]  /*6540*/  IMAD.U32 R20, RZ, RZ, UR12 ;  /* 0x0000000cff147e24 */ /* 0x001fc8000f8e00ff */
[----:B------:R0:W1:Y:S03]  /*6550*/  SYNCS.PHASECHK.TRANS64.TRYWAIT P1, [R20+URZ+-0x8], R19 ;  /* 0xfffff813140075a7 */ /* 0x000066000802017f */
[----:B-1----:R-:W-:Y:S05]  /*6560*/  @!P1 NANOSLEEP.SYNCS 0x989680 ;  /* 0x009896800000995d */ /* 0x002fea0003900000 */
[----:B------:R-:W1:Y:S02]  /*6570*/  @!P1 SYNCS.PHASECHK.TRANS64 P1, [R20+URZ+-0x8], R19 ;  /* 0xfffff813140095a7 */ /* 0x000e64000802007f */
[----:B-1----:R-:W-:Y:S05]  /*6580*/  @!P1 BRA `(.L_x_20) ;  /* 0xfffffffc00ec9947 */ /* 0x002fea000383ffff */
[----:B------:R-:W-:Y:S05]  /*6590*/  BRA `(.L_x_130) ;  /* 0xffffffb000d07947 */ /* 0x000fea000383ffff */
.L_x_25:
[----:B-1----:R-:W-:-:S04]  /*65a0*/  IMAD.U32 R22, RZ, RZ, UR8 ;  /* 0x00000008ff167e24 */ /* 0x002fc8000f8e00ff */
[----:B------:R1:W3:Y:S03]  /*65b0*/  SYNCS.PHASECHK.TRANS64.TRYWAIT P1, [R22+URZ], R21 ;  /* 0x00000015160075a7 */ /* 0x0002e6000802017f */
[----:B---3--:R-:W-:Y:S05]  /*65c0*/  @!P1 NANOSLEEP.SYNCS 0x989680 ;  /* 0x009896800000995d */ /* 0x008fea0003900000 */
[----:B------:R-:W3:Y:S02]  /*65d0*/  @!P1 SYNCS.PHASECHK.TRANS64 P1, [R22+URZ], R21 ;  /* 0x00000015160095a7 */ /* 0x000ee4000802007f */
[----:B---3--:R-:W-:Y:S05]  /*65e0*/  @!P1 BRA `(.L_x_25) ;  /* 0xfffffffc00ec9947 */ /* 0x008fea000383ffff */
[----:B------:R-:W-:Y:S05]  /*65f0*/  BRA `(.L_x_24) ;  /* 0xffffffb4003c7947 */ /* 0x000fea000383ffff */
.L_x_29:
[----:B0-----:R-:W-:-:S04]  /*6600*/  IMAD.U32 R20, RZ, RZ, UR12 ;  /* 0x0000000cff147e24 */ /* 0x001fc8000f8e00ff */
[----:B------:R0:W1:Y:S03]  /*6610*/  SYNCS.PHASECHK.TRANS64.TRYWAIT P1, [R20+URZ+0x8], R19 ;  /* 0x00000813140075a7 */ /* 0x000066000802017f */
[----:B-1----:R-:W-:Y:S05]  /*6620*/  @!P1 NANOSLEEP.SYNCS 0x989680 ;  /* 0x009896800000995d */ /* 0x002fea0003900000 */
[----:B------:R-:W1:Y:S02]  /*6630*/  @!P1 SYNCS.PHASECHK.TRANS64 P1, [R20+URZ+0x8], R19 ;  /* 0x00000813140095a7 */ /* 0x000e64000802007f */
[----:B-1----:R-:W-:Y:S05]  /*6640*/  @!P1 BRA `(.L_x_29) ;  /* 0xfffffffc00ec9947 */ /* 0x002fea000383ffff */
[----:B------:R-:W-:Y:S05]  /*6650*/  BRA `(.L_x_131) ;  /* 0xffffffb800007947 */ /* 0x000fea000383ffff */
.L_x_96:
[----:B------:R-:W-:Y:S01]  /*6660*/  BSSY B1, `(.L_x_132) ;  /* 0x0000006000017945 */ /* 0x000fe20003800000 */
[----:B------:R-:W-:-:S07]  /*6670*/  IMAD.MOV.U32 R10, RZ, RZ, -0x1 ;  /* 0xffffffffff0a7424 */ /* 0x000fce00078e00ff */
[----:B------:R-:W-:Y:S05]  /*6680*/  WARPSYNC.COLLECTIVE R10, `(.L_x_133) ;  /* 0x000000000a0c7348 */ /* 0x000fea0003c00000 */
[----:B------:R-:W-:Y:S02]  /*6690*/  ELECT P1, UR62, PT ;  /* 0x00000000003e782f */ /* 0x000fe40003820000 */
[----:B------:R-:W-:Y:S01]  /*66a0*/  MOV R10, UR62 ;  /* 0x0000003e000a7c02 */ /* 0x000fe20008000f00 */
[----:B------:R-:W-:Y:S10]  /*66b0*/  ENDCOLLECTIVE ;  /* 0x000000000000791b */ /* 0x000ff40003800000 */
.L_x_133:
[----:B------:R-:W-:Y:S05]  /*66c0*/  BSYNC B1 ;  /* 0x0000000000017941 */ /* 0x000fea0003800000 */
.L_x_132:
[----:B------:R-:W-:Y:S05]  /*66d0*/  BRA `(.L_x_134) ;  /* 0xffffffe400e87947 */ /* 0x000fea000383ffff */
.L_x_99:
[----:B-1----:R1:W2:Y:S02]  /*66e0*/  SYNCS.PHASECHK.TRANS64.TRYWAIT P1, [R20+URZ+0x90], R11 ;  /* 0x0000900b140075a7 */ /* 0x0022a4000802017f */
[----:B--2---:R-:W-:Y:S05]  /*66f0*/  @!P1 NANOSLEEP.SYNCS 0x989680 ;  /* 0x009896800000995d */ /* 0x004fea0003900000 */
[----:B------:R-:W2:Y:S02]  /*6700*/  @!P1 SYNCS.PHASECHK.TRANS64 P1, [R20+URZ+0x90], R11 ;  /* 0x0000900b140095a7 */ /* 0x000ea4000802007f */
[----:B--2---:R-:W-:Y:S05]  /*6710*/  @!P1 BRA `(.L_x_99) ;  /* 0xfffffffc00f09947 */ /* 0x004fea000383ffff */
[----:B------:R-:W-:Y:S05]  /*6720*/  BRA `(.L_x_135) ;  /* 0xffffffe800207947 */ /* 0x000fea000383ffff */
.L_x_108:
[----:B------:R-:W-:Y:S01]  /*6730*/  BSSY B0, `(.L_x_136) ;  /* 0x0000006000007945 */ /* 0x000fe20003800000 */
[----:B------:R-:W-:-:S07]  /*6740*/  IMAD.MOV.U32 R10, RZ, RZ, -0x1 ;  /* 0xffffffffff0a7424 */ /* 0x000fce00078e00ff */
[----:B------:R-:W-:Y:S05]  /*6750*/  WARPSYNC.COLLECTIVE R10, `(.L_x_137) ;  /* 0x000000000a0c7348 */ /* 0x000fea0003c00000 */
[----:B------:R-:W-:Y:S02]  /*6760*/  ELECT P1, UR62, PT ;  /* 0x00000000003e782f */ /* 0x000fe40003820000 */
[----:B------:R-:W-:Y:S01]  /*6770*/  MOV R10, UR62 ;  /* 0x0000003e000a7c02 */ /* 0x000fe20008000f00 */
[----:B------:R-:W-:Y:S10]  /*6780*/  ENDCOLLECTIVE ;  /* 0x000000000000791b */ /* 0x000ff40003800000 */
.L_x_137:
[----:B------:R-:W-:Y:S05]  /*6790*/  BSYNC B0 ;  /* 0x0000000000007941 */ /* 0x000fea0003800000 */
.L_x_136:
[----:B------:R-:W-:Y:S01]  /*67a0*/  PLOP3.LUT P0, PT, P1, PT, PT, 0x80, 0x0 ;  /* 0x000000000000781c */ /* 0x000fe20000f0f070 */
[----:B------:R-:W-:-:S12]  /*67b0*/  BRA `(.L_x_138) ;  /* 0xfffffff000b47947 */ /* 0x000fd8000383ffff */
.L_x_112:
[----:B0-----:R0:W1:Y:S02]  /*67c0*/  SYNCS.PHASECHK.TRANS64.TRYWAIT P0, [R5+URZ], R2 ;  /* 0x00000002050075a7 */ /* 0x001064000800017f */
[----:B-1----:R-:W-:Y:S05]  /*67d0*/  @!P0 NANOSLEEP.SYNCS 0x989680 ;  /* 0x009896800000895d */ /* 0x002fea0003900000 */
[----:B------:R-:W1:Y:S02]  /*67e0*/  @!P0 SYNCS.PHASECHK.TRANS64 P0, [R5+URZ], R2 ;  /* 0x00000002050085a7 */ /* 0x000e64000800007f */
[----:B-1----:R-:W-:Y:S05]  /*67f0*/  @!P0 BRA `(.L_x_112) ;  /* 0xfffffffc00f08947 */ /* 0x002fea000383ffff */
[----:B------:R-:W-:Y:S05]  /*6800*/  BRA `(.L_x_139) ;  /* 0xfffffff000f47947 */ /* 0x000fea000383ffff */
.L_x_113:
[----:B0-----:R0:W1:Y:S02]  /*6810*/  SYNCS.PHASECHK.TRANS64.TRYWAIT P0, [R7+URZ], R4 ;  /* 0x00000004070075a7 */ /* 0x001064000800017f */
[----:B-1----:R-:W-:Y:S05]  /*6820*/  @!P0 NANOSLEEP.SYNCS 0x989680 ;  /* 0x009896800000895d */ /* 0x002fea0003900000 */
[----:B------:R-:W1:Y:S02]  /*6830*/  @!P0 SYNCS.PHASECHK.TRANS64 P0, [R7+URZ], R4 ;  /* 0x00000004070085a7 */ /* 0x000e64000800007f */
[----:B-1----:R-:W-:Y:S05]  /*6840*/  @!P0 BRA `(.L_x_113) ;  /* 0xfffffffc00f08947 */ /* 0x002fea000383ffff */
[----:B------:R-:W-:Y:S05]  /*6850*/  BRA `(.L_x_140) ;  /* 0xfffffff400047947 */ /* 0x000fea000383ffff */
.L_x_114:
[----:B0-----:R0:W1:Y:S02]  /*6860*/  SYNCS.PHASECHK.TRANS64.TRYWAIT P0, [R6+URZ], R5 ;  /* 0x00000005060075a7 */ /* 0x001064000800017f */
[----:B-1----:R-:W-:Y:S05]  /*6870*/  @!P0 NANOSLEEP.SYNCS 0x989680 ;  /* 0x009896800000895d */ /* 0x002fea0003900000 */
[----:B------:R-:W1:Y:S02]  /*6880*/  @!P0 SYNCS.PHASECHK.TRANS64 P0, [R6+URZ], R5 ;  /* 0x00000005060085a7 */ /* 0x000e64000800007f */
[----:B-1----:R-:W-:Y:S05]  /*6890*/  @!P0 BRA `(.L_x_114) ;  /* 0xfffffffc00f08947 */ /* 0x002fea000383ffff */
[----:B------:R-:W-:Y:S05]  /*68a0*/  BRA `(.L_x_141) ;  /* 0xfffffff400147947 */ /* 0x000fea000383ffff */
.L_x_115:
[----:B0-----:R0:W1:Y:S02]  /*68b0*/  SYNCS.PHASECHK.TRANS64.TRYWAIT P0, [R9+URZ], R4 ;  /* 0x00000004090075a7 */ /* 0x001064000800017f */
[----:B-1----:R-:W-:Y:S05]  /*68c0*/  @!P0 NANOSLEEP.SYNCS 0x989680 ;  /* 0x009896800000895d */ /* 0x002fea0003900000 */
[----:B------:R-:W1:Y:S02]  /*68d0*/  @!P0 SYNCS.PHASECHK.TRANS64 P0, [R9+URZ], R4 ;  /* 0x00000004090085a7 */ /* 0x000e64000800007f */
[----:B-1----:R-:W-:Y:S05]  /*68e0*/  @!P0 BRA `(.L_x_115) ;  /* 0xfffffffc00f08947 */ /* 0x002fea000383ffff */
[----:B------:R-:W-:Y:S05]  /*68f0*/  BRA `(.L_x_142) ;  /* 0xfffffff400247947 */ /* 0x000fea000383ffff */
.L_x_116:
[----:B0-----:R0:W1:Y:S02]  /*6900*/  SYNCS.PHASECHK.TRANS64.TRYWAIT P0, [R6+URZ], R5 ;  /* 0x00000005060075a7 */ /* 0x001064000800017f */
[----:B-1----:R-:W-:Y:S05]  /*6910*/  @!P0 NANOSLEEP.SYNCS 0x989680 ;  /* 0x009896800000895d */ /* 0x002fea0003900000 */
[----:B------:R-:W1:Y:S02]  /*6920*/  @!P0 SYNCS.PHASECHK.TRANS64 P0, [R6+URZ], R5 ;  /* 0x00000005060085a7 */ /* 0x000e64000800007f */
[----:B-1----:R-:W-:Y:S05]  /*6930*/  @!P0 BRA `(.L_x_116) ;  /* 0xfffffffc00f08947 */ /* 0x002fea000383ffff */
[----:B------:R-:W-:Y:S05]  /*6940*/  BRA `(.L_x_143) ;  /* 0xfffffff400347947 */ /* 0x000fea000383ffff */
.L_x_117:
[----:B0-----:R0:W1:Y:S02]  /*6950*/  SYNCS.PHASECHK.TRANS64.TRYWAIT P0, [R9+URZ], R4 ;  /* 0x00000004090075a7 */ /* 0x001064000800017f */
[----:B-1----:R-:W-:Y:S05]  /*6960*/  @!P0 NANOSLEEP.SYNCS 0x989680 ;  /* 0x009896800000895d */ /* 0x002fea0003900000 */
[----:B------:R-:W1:Y:S02]  /*6970*/  @!P0 SYNCS.PHASECHK.TRANS64 P0, [R9+URZ], R4 ;  /* 0x00000004090085a7 */ /* 0x000e64000800007f */
[----:B-1----:R-:W-:Y:S05]  /*6980*/  @!P0 BRA `(.L_x_117) ;  /* 0xfffffffc00f08947 */ /* 0x002fea000383ffff */
[----:B------:R-:W-:Y:S05]  /*6990*/  BRA `(.L_x_144) ;  /* 0xfffffff400447947 */ /* 0x000fea000383ffff */
.L_x_118:
[----:B0-----:R0:W1:Y:S02]  /*69a0*/  SYNCS.PHASECHK.TRANS64.TRYWAIT P0, [R6+URZ], R5 ;  /* 0x00000005060075a7 */ /* 0x001064000800017f */
[----:B-1----:R-:W-:Y:S05]  /*69b0*/  @!P0 NANOSLEEP.SYNCS 0x989680 ;  /* 0x009896800000895d */ /* 0x002fea0003900000 */
[----:B------:R-:W1:Y:S02]  /*69c0*/  @!P0 SYNCS.PHASECHK.TRANS64 P0, [R6+URZ], R5 ;  /* 0x00000005060085a7 */ /* 0x000e64000800007f */
[----:B-1----:R-:W-:Y:S05]  /*69d0*/  @!P0 BRA `(.L_x_118) ;  /* 0xfffffffc00f08947 */ /* 0x002fea000383ffff */
[----:B------:R-:W-:Y:S05]  /*69e0*/  BRA `(.L_x_145) ;  /* 0xfffffff400547947 */ /* 0x000fea000383ffff */
.L_x_119:
[----:B0-----:R0:W1:Y:S02]  /*69f0*/  SYNCS.PHASECHK.TRANS64.TRYWAIT P0, [R9+URZ], R4 ;  /* 0x00000004090075a7 */ /* 0x001064000800017f */
[----:B-1----:R-:W-:Y:S05]  /*6a00*/  @!P0 NANOSLEEP.SYNCS 0x989680 ;  /* 0x009896800000895d */ /* 0x002fea0003900000 */
[----:B------:R-:W1:Y:S02]  /*6a10*/  @!P0 SYNCS.PHASECHK.TRANS64 P0, [R9+URZ], R4 ;  /* 0x00000004090085a7 */ /* 0x000e64000800007f */
[----:B-1----:R-:W-:Y:S05]  /*6a20*/  @!P0 BRA `(.L_x_119) ;  /* 0xfffffffc00f08947 */ /* 0x002fea000383ffff */
[----:B------:R-:W-:Y:S05]  /*6a30*/  BRA `(.L_x_146) ;  /* 0xfffffff400647947 */ /* 0x000fea000383ffff */
.L_x_120:
[----:B0-----:R0:W1:Y:S02]  /*6a40*/  SYNCS.PHASECHK.TRANS64.TRYWAIT P0, [R6+URZ], R5 ;  /* 0x00000005060075a7 */ /* 0x001064000800017f */
[----:B-1----:R-:W-:Y:S05]  /*6a50*/  @!P0 NANOSLEEP.SYNCS 0x989680 ;  /* 0x009896800000895d */ /* 0x002fea0003900000 */
[----:B------:R-:W1:Y:S02]  /*6a60*/  @!P0 SYNCS.PHASECHK.TRANS64 P0, [R6+URZ], R5 ;  /* 0x00000005060085a7 */ /* 0x000e64000800007f */
[----:B-1----:R-:W-:Y:S05]  /*6a70*/  @!P0 BRA `(.L_x_120) ;  /* 0xfffffffc00f08947 */ /* 0x002fea000383ffff */
[----:B------:R-:W-:Y:S05]  /*6a80*/  BRA `(.L_x_147) ;  /* 0xfffffff400747947 */ /* 0x000fea000383ffff */
.L_x_121:
[----:B0-----:R0:W1:Y:S02]  /*6a90*/  SYNCS.PHASECHK.TRANS64.TRYWAIT P0, [R9+URZ], R4 ;  /* 0x00000004090075a7 */ /* 0x001064000800017f */
[----:B-1----:R-:W-:Y:S05]  /*6aa0*/  @!P0 NANOSLEEP.SYNCS 0x989680 ;  /* 0x009896800000895d */ /* 0x002fea0003900000 */
[----:B------:R-:W1:Y:S02]  /*6ab0*/  @!P0 SYNCS.PHASECHK.TRANS64 P0, [R9+URZ], R4 ;  /* 0x00000004090085a7 */ /* 0x000e64000800007f */
[----:B-1----:R-:W-:Y:S05]  /*6ac0*/  @!P0 BRA `(.L_x_121) ;  /* 0xfffffffc00f08947 */ /* 0x002fea000383ffff */
[----:B------:R-:W-:Y:S05]  /*6ad0*/  BRA `(.L_x_148) ;  /* 0xfffffff400847947 */ /* 0x000fea000383ffff */
.L_x_122:
[----:B0-----:R0:W1:Y:S02]  /*6ae0*/  SYNCS.PHASECHK.TRANS64.TRYWAIT P0, [R6+URZ], R5 ;  /* 0x00000005060075a7 */ /* 0x001064000800017f */
[----:B-1----:R-:W-:Y:S05]  /*6af0*/  @!P0 NANOSLEEP.SYNCS 0x989680 ;  /* 0x009896800000895d */ /* 0x002fea0003900000 */
[----:B------:R-:W1:Y:S02]  /*6b00*/  @!P0 SYNCS.PHASECHK.TRANS64 P0, [R6+URZ], R5 ;  /* 0x00000005060085a7 */ /* 0x000e64000800007f */
[----:B-1----:R-:W-:Y:S05]  /*6b10*/  @!P0 BRA `(.L_x_122) ;  /* 0xfffffffc00f08947 */ /* 0x002fea000383ffff */
[----:B------:R-:W-:Y:S05]  /*6b20*/  BRA `(.L_x_149) ;  /* 0xfffffff400947947 */ /* 0x000fea000383ffff */
.L_x_123:
[----:B0-----:R0:W1:Y:S02]  /*6b30*/  SYNCS.PHASECHK.TRANS64.TRYWAIT P0, [R9+URZ], R4 ;  /* 0x00000004090075a7 */ /* 0x001064000800017f */
[----:B-1----:R-:W-:Y:S05]  /*6b40*/  @!P0 NANOSLEEP.SYNCS 0x989680 ;  /* 0x009896800000895d */ /* 0x002fea0003900000 */
[----:B------:R-:W1:Y:S02]  /*6b50*/  @!P0 SYNCS.PHASECHK.TRANS64 P0, [R9+URZ], R4 ;  /* 0x00000004090085a7 */ /* 0x000e64000800007f */
[----:B-1----:R-:W-:Y:S05]  /*6b60*/  @!P0 BRA `(.L_x_123) ;  /* 0xfffffffc00f08947 */ /* 0x002fea000383ffff */
[----:B------:R-:W-:Y:S05]  /*6b70*/  BRA `(.L_x_150) ;  /* 0xfffffff400a47947 */ /* 0x000fea000383ffff */
.L_x_124:
[----:B0-----:R0:W1:Y:S02]  /*6b80*/  SYNCS.PHASECHK.TRANS64.TRYWAIT P0, [R6+URZ], R5 ;  /* 0x00000005060075a7 */ /* 0x001064000800017f */
[----:B-1----:R-:W-:Y:S05]  /*6b90*/  @!P0 NANOSLEEP.SYNCS 0x989680 ;  /* 0x009896800000895d */ /* 0x002fea0003900000 */
[----:B------:R-:W1:Y:S02]  /*6ba0*/  @!P0 SYNCS.PHASECHK.TRANS64 P0, [R6+URZ], R5 ;  /* 0x00000005060085a7 */ /* 0x000e64000800007f */
[----:B-1----:R-:W-:Y:S05]  /*6bb0*/  @!P0 BRA `(.L_x_124) ;  /* 0xfffffffc00f08947 */ /* 0x002fea000383ffff */
[----:B------:R-:W-:Y:S05]  /*6bc0*/  BRA `(.L_x_151) ;  /* 0xfffffff400b47947 */ /* 0x000fea000383ffff */
.L_x_125:
[----:B0-----:R0:W1:Y:S02]  /*6bd0*/  SYNCS.PHASECHK.TRANS64.TRYWAIT P0, [R9+URZ], R4 ;  /* 0x00000004090075a7 */ /* 0x001064000800017f */
[----:B-1----:R-:W-:Y:S05]  /*6be0*/  @!P0 NANOSLEEP.SYNCS 0x989680 ;  /* 0x009896800000895d */ /* 0x002fea0003900000 */
[----:B------:R-:W1:Y:S02]  /*6bf0*/  @!P0 SYNCS.PHASECHK.TRANS64 P0, [R9+URZ], R4 ;  /* 0x00000004090085a7 */ /* 0x000e64000800007f */
[----:B-1----:R-:W-:Y:S05]  /*6c00*/  @!P0 BRA `(.L_x_125) ;  /* 0xfffffffc00f08947 */ /* 0x002fea000383ffff */
[----:B------:R-:W-:Y:S05]  /*6c10*/  BRA `(.L_x_152) ;  /* 0xfffffff400c47947 */ /* 0x000fea000383ffff */
.L_x_126:
[----:B0-----:R0:W1:Y:S02]  /*6c20*/  SYNCS.PHASECHK.TRANS64.TRYWAIT P0, [R6+URZ], R5 ;  /* 0x00000005060075a7 */ /* 0x001064000800017f */
[----:B-1----:R-:W-:Y:S05]  /*6c30*/  @!P0 NANOSLEEP.SYNCS 0x989680 ;  /* 0x009896800000895d */ /* 0x002fea0003900000 */
[----:B------:R-:W1:Y:S02]  /*6c40*/  @!P0 SYNCS.PHASECHK.TRANS64 P0, [R6+URZ], R5 ;  /* 0x00000005060085a7 */ /* 0x000e64000800007f */
[----:B-1----:R-:W-:Y:S05]  /*6c50*/  @!P0 BRA `(.L_x_126) ;  /* 0xfffffffc00f08947 */ /* 0x002fea000383ffff */
[----:B------:R-:W-:Y:S05]  /*6c60*/  BRA `(.L_x_153) ;  /* 0xfffffff400d47947 */ /* 0x000fea000383ffff */
.L_x_127:
[----:B0-----:R0:W1:Y:S02]  /*6c70*/  SYNCS.PHASECHK.TRANS64.TRYWAIT P0, [R9+URZ], R4 ;  /* 0x00000004090075a7 */ /* 0x001064000800017f */
[----:B-1----:R-:W-:Y:S05]  /*6c80*/  @!P0 NANOSLEEP.SYNCS 0x989680 ;  /* 0x009896800000895d */ /* 0x002fea0003900000 */
[----:B------:R-:W1:Y:S02]  /*6c90*/  @!P0 SYNCS.PHASECHK.TRANS64 P0, [R9+URZ], R4 ;  /* 0x00000004090085a7 */ /* 0x000e64000800007f */
[----:B-1----:R-:W-:Y:S05]  /*6ca0*/  @!P0 BRA `(.L_x_127) ;  /* 0xfffffffc00f08947 */ /* 0x002fea000383ffff */
[----:B------:R-:W-:Y:S05]  /*6cb0*/  BRA `(.L_x_154) ;  /* 0xfffffff400e47947 */ /* 0x000fea000383ffff */
.L_x_128:
[----:B0-----:R0:W1:Y:S02]  /*6cc0*/  SYNCS.PHASECHK.TRANS64.TRYWAIT P0, [R6+URZ], R5 ;  /* 0x00000005060075a7 */ /* 0x001064000800017f */
[----:B-1----:R-:W-:Y:S05]  /*6cd0*/  @!P0 NANOSLEEP.SYNCS 0x989680 ;  /* 0x009896800000895d */ /* 0x002fea0003900000 */
[----:B------:R-:W1:Y:S02]  /*6ce0*/  @!P0 SYNCS.PHASECHK.TRANS64 P0, [R6+URZ], R5 ;  /* 0x00000005060085a7 */ /* 0x000e64000800007f */
[----:B-1----:R-:W-:Y:S05]  /*6cf0*/  @!P0 BRA `(.L_x_128) ;  /* 0xfffffffc00f08947 */ /* 0x002fea000383ffff */
[----:B------:R-:W-:Y:S05]  /*6d00*/  BRA `(.L_x_155) ;  /* 0xfffffff400ec7947 */ /* 0x000fea000383ffff */
.L_x_156:
[----:B------:R-:W-:-:S00]  /*6d10*/  BRA `(.L_x_156) ;  /* 0xfffffffc00fc7947 */ /* 0x000fc0000383ffff */
[----:B------:R-:W-:-:S00]  /*6d20*/  NOP ;  /* 0x0000000000007918 */ /* 0x000fc00000000000 */
        /* <DEDUP_REMOVED lines=13> */
.L_x_157:


//--------------------- .nv.shared._ZN7cutlass13device_kernelINS_4gemm6kernel13GemmUniversalIN4cute5tupleIJiiiiEEENS1_10collective13CollectiveMmaINS1_40MainloopSm90TmaGmmaWarpSpecializedSparseILi18ENS5_IJNS4_1CILi1EEENSA_ILi2EEESB_EEENS1_32KernelTmaWarpSpecializedPingpongEEENS5_IJNSA_ILi64EEESG_SG_EEENS_6half_tENS5_IJNS4_6LayoutINS5_IJiNS5_IJSC_iEEEiEEENS5_IJlNS5_IJSB_SC_EEElEEEEENSJ_INS5_IJNS5_IJNS5_IJNSA_ILi8EEESC_NSA_ILi4EEEEEEiEEENS5_IJNS5_IJNSA_ILi16EEESC_SC_EEEiEEEiEEENS5_IJNS5_IJNS5_IJSG_ST_NSA_ILi1024EEEEEENSA_ILi4096EEEEEENS5_IJNS5_IJSB_NSA_ILi512EEENSA_ILi32EEEEEElEEElEEEEEEEESI_NS5_IJlSB_lEEENS4_8TiledMMAINS4_8MMA_AtomIJNS4_4SM904GMMA6SPARSE26GMMA_64x64x32_F32F16F16_SSILNS1C_5MajorE0ELS1F_0ELNS1C_7ScaleInE1ELS1G_1ELNS1C_9SparseSelE0EEEEEENSJ_INS5_IJSB_SB_SB_EEENS5_IJNSA_ILi0EEES1L_S1L_EEEEENS5_IJNS4_10UnderscoreES1O_S1O_EEEEENS4_23SM90_TMA_LOAD_MULTICASTENS4_14ComposedLayoutINS4_7SwizzleILi2ELi4ELi3EEENS4_25smem_sparse_ptr_flag_bitsILi2ELi16EEENSJ_INS5_IJNS5_IJSB_SP_EEENS5_IJSC_S12_EEEEEENS5_IJNS5_IJS1L_SG_EEESM_EEEEEEEvNS4_8identityENS4_13SM90_TMA_LOADENS1S_INS1T_ILi3ELi4ELi3EEENS4_18smem_ptr_flag_bitsILi16EEENSJ_INS5_IJSP_SG_EEENS5_IJSG_SB_EEEEEEEvS24_EENS_8epilogue10collective6detail29Sm90TmaWarpSpecializedAdapterINS2F_15DefaultEpilogueIfNS5_IJSB_llEEES2J_NS2E_6thread17LinearCombinationIfLi1EffLNS2K_9ScaleType4KindE0ELNS_15FloatRoundStyleE2EfEENS1_15EpilogueDefaultEEEEEvvEEEEvNT_6ParamsE --------------------------
	.section	.nv.shared._ZN7cutlass13device_kernelINS_4gemm6kernel13GemmUniversalIN4cute5tupleIJiiiiEEENS1_10collective13CollectiveMmaINS1_40MainloopSm90TmaGmmaWarpSpecializedSparseILi18ENS5_IJNS4_1CILi1EEENSA_ILi2EEESB_EEENS1_32KernelTmaWarpSpecializedPingpongEEENS5_IJNSA_ILi64EEESG_SG_EEENS_6half_tENS5_IJNS4_6LayoutINS5_IJiNS5_IJSC_iEEEiEEENS5_IJlNS5_IJSB_SC_EEElEEEEENSJ_INS5_IJNS5_IJNS5_IJNSA_ILi8EEESC_NSA_ILi4EEEEEEiEEENS5_IJNS5_IJNSA_ILi16EEESC_SC_EEEiEEEiEEENS5_IJNS5_IJNS5_IJSG_ST_NSA_ILi1024EEEEEENSA_ILi4096EEEEEENS5_IJNS5_IJSB_NSA_ILi512EEENSA_ILi32EEEEEElEEElEEEEEEEESI_NS5_IJlSB_lEEENS4_8TiledMMAINS4_8MMA_AtomIJNS4_4SM904GMMA6SPARSE26GMMA_64x64x32_F32F16F16_SSILNS1C_5MajorE0ELS1F_0ELNS1C_7ScaleInE1ELS1G_1ELNS1C_9SparseSelE0EEEEEENSJ_INS5_IJSB_SB_SB_EEENS5_IJNSA_ILi0EEES1L_S1L_EEEEENS5_IJNS4_10UnderscoreES1O_S1O_EEEEENS4_23SM90_TMA_LOAD_MULTICASTENS4_14ComposedLayoutINS4_7SwizzleILi2ELi4ELi3EEENS4_25smem_sparse_ptr_flag_bitsILi2ELi16EEENSJ_INS5_IJNS5_IJSB_SP_EEENS5_IJSC_S12_EEEEEENS5_IJNS5_IJS1L_SG_EEESM_EEEEEEEvNS4_8identityENS4_13SM90_TMA_LOADENS1S_INS1T_ILi3ELi4ELi3EEENS4_18smem_ptr_flag_bitsILi16EEENSJ_INS5_IJSP_SG_EEENS5_IJSG_SB_EEEEEEEvS24_EENS_8epilogue10collective6detail29Sm90TmaWarpSpecializedAdapterINS2F_15DefaultEpilogueIfNS5_IJSB_llEEES2J_NS2E_6thread17LinearCombinationIfLi1EffLNS2K_9ScaleType4KindE0ELNS_15FloatRoundStyleE2EfEENS1_15EpilogueDefaultEEEEEvvEEEEvNT_6ParamsE,"aw",@nobits
	.sectionflags	@""
	.align	16
	.zero		1024


//--------------------- .nv.shared.reserved.0     --------------------------
	.section	.nv.shared.reserved.0,"aw",@nobits
	.weak		__nv_reservedSMEM_offset_0_alias
	.size		__nv_reservedSMEM_offset_0_alias, 0, 0
	.other		__nv_reservedSMEM_offset_0_alias,@"STO_CUDA_RESERVED_SHARED STV_DEFAULT"
__nv_reservedSMEM_offset_0_alias:
	.zero		0


//--------------------- .nv.global                --------------------------
	.section	.nv.global,"aw",@nobits
.nv.global:
	.type		_ZN39_INTERNAL_455af705_4_k_cu_f0939065_29534cute1_E,@object
	.size		_ZN39_INTERNAL_455af705_4_k_cu_f0939065_29534cute1_E,(_ZN39_INTERNAL_455af705_4_k_cu_f0939065_29534cuda3std3__45__cpo6cbeginE - _ZN39_INTERNAL_455af705_4_k_cu_f0939065_29534cute1_E)
_ZN39_INTERNAL_455af705_4_k_cu_f0939065_29534cute1_E:
	.zero		1
	.type		_ZN39_INTERNAL_455af705_4_k_cu_f0939065_29534cuda3std3__45__cpo6cbeginE,@object
	.size		_ZN39_INTERNAL_455af705_4_k_cu_f0939065_29534cuda3std3__45__cpo6cbeginE,(_ZN39_INTERNAL_455af705_4_k_cu_f0939065_29534cuda3std3__48in_placeE - _ZN39_INTERNAL_455af705_4_k_cu_f0939065_29534cuda3std3__45__cpo6cbeginE)
_ZN39_INTERNAL_455af705_4_k_cu_f0939065_29534cuda3std3__45__cpo6cbeginE:
	.zero		1
	.type		_ZN39_INTERNAL_455af705_4_k_cu_f0939065_29534cuda3std3__48in_placeE,@object
	.size		_ZN39_INTERNAL_455af705_4_k_cu_f0939065_29534cuda3std3__48in_placeE,(_ZN39_INTERNAL_455af705_4_k_cu_f0939065_29534cuda3std6ranges3__45__cpo9iter_moveE - _ZN39_INTERNAL_455af705_4_k_cu_f0939065_29534cuda3std3__48in_placeE)
_ZN39_INTERNAL_455af705_4_k_cu_f0939065_29534cuda3std3__48in_placeE:
	.zero		1
	.type		_ZN39_INTERNAL_455af705_4_k_cu_f0939065_29534cuda3std6ranges3__45__cpo9iter_moveE,@object
	.size		_ZN39_INTERNAL_455af705_4_k_cu_f0939065_29534cuda3std6ranges3__45__cpo9iter_moveE,(_ZN39_INTERNAL_455af705_4_k_cu_f0939065_29534cuda3std3__45__cpo5beginE - _ZN39_INTERNAL_455af705_4_k_cu_f0939065_29534cuda3std6ranges3__45__cpo9iter_moveE)
_ZN39_INTERNAL_455af705_4_k_cu_f0939065_29534cuda3std6ranges3__45__cpo9iter_moveE:
	.zero		1
	.type		_ZN39_INTERNAL_455af705_4_k_cu_f0939065_29534cuda3std3__45__cpo5beginE,@object
	.size		_ZN39_INTERNAL_455af705_4_k_cu_f0939065_29534cuda3std3__45__cpo5beginE,(_ZN39_INTERNAL_455af705_4_k_cu_f0939065_29534cuda3std3__441_GLOBAL__N__455af705_4_k_cu_f0939065_29536ignoreE - _ZN39_INTERNAL_455af705_4_k_cu_f0939065_29534cuda3std3__45__cpo5beginE)
_ZN39_INTERNAL_455af705_4_k_cu_f0939065_29534cuda3std3__45__cpo5beginE:
	.zero		1
	.type		_ZN39_INTERNAL_455af705_4_k_cu_f0939065_29534cuda3std3__441_GLOBAL__N__455af705_4_k_cu_f0939065_29536ignoreE,@object
	.size		_ZN39_INTERNAL_455af705_4_k_cu_f0939065_29534cuda3std3__441_GLOBAL__N__455af705_4_k_cu_f0939065_29536ignoreE,(_ZN39_INTERNAL_455af705_4_k_cu_f0939065_29534cute7productE - _ZN39_INTERNAL_455af705_4_k_cu_f0939065_29534cuda3std3__441_GLOBAL__N__455af705_4_k_cu_f0939065_29536ignoreE)
_ZN39_INTERNAL_455af705_4_k_cu_f0939065_29534cuda3std3__441_GLOBAL__N__455af705_4_k_cu_f0939065_29536ignoreE:
	.zero		1
	.type		_ZN39_INTERNAL_455af705_4_k_cu_f0939065_29534cute7productE,@object
	.size		_ZN39_INTERNAL_455af705_4_k_cu_f0939065_29534cute7productE,(_ZN39_INTERNAL_455af705_4_k_cu_f0939065_29534cuda3std3__45__cpo3endE - _ZN39_INTERNAL_455af705_4_k_cu_f0939065_29534cute7productE)
_ZN39_INTERNAL_455af705_4_k_cu_f0939065_29534cute7productE:
	.zero		1
	.type		_ZN39_INTERNAL_455af705_4_k_cu_f0939065_29534cuda3std3__45__cpo3endE,@object
	.size		_ZN39_INTERNAL_455af705_4_k_cu_f0939065_29534cuda3std3__45__cpo3endE,(_ZN39_INTERNAL_455af705_4_k_cu_f0939065_29534cuda3std3__419piecewise_constructE - _ZN39_INTERNAL_455af705_4_k_cu_f0939065_29534cuda3std3__45__cpo3endE)
_ZN39_INTERNAL_455af705_4_k_cu_f0939065_29534cuda3std3__45__cpo3endE:
	.zero		1
	.type		_ZN39_INTERNAL_455af705_4_k_cu_f0939065_29534cuda3std3__419piecewise_constructE,@object
	.size		_ZN39_INTERNAL_455af705_4_k_cu_f0939065_29534cuda3std3__419piecewise_constructE,(_ZN39_INTERNAL_455af705_4_k_cu_f0939065_29534cuda3std3__45__cpo4cendE - _ZN39_INTERNAL_455af705_4_k_cu_f0939065_29534cuda3std3__419piecewise_constructE)
_ZN39_INTERNAL_455af705_4_k_cu_f0939065_29534cuda3std3__419piecewise_constructE:
	.zero		1
	.type		_ZN39_INTERNAL_455af705_4_k_cu_f0939065_29534cuda3std3__45__cpo4cendE,@object
	.size		_ZN39_INTERNAL_455af705_4_k_cu_f0939065_29534cuda3std3__45__cpo4cendE,(_ZN39_INTERNAL_455af705_4_k_cu_f0939065_29534cuda3std6ranges3__45__cpo4swapE - _ZN39_INTERNAL_455af705_4_k_cu_f0939065_29534cuda3std3__45__cpo4cendE)
_ZN39_INTERNAL_455af705_4_k_cu_f0939065_29534cuda3std3__45__cpo4cendE:
	.zero		1
	.type		_ZN39_INTERNAL_455af705_4_k_cu_f0939065_29534cuda3std6ranges3__45__cpo4swapE,@object
	.size		_ZN39_INTERNAL_455af705_4_k_cu_f0939065_29534cuda3std6ranges3__45__cpo4swapE,(.L_7 - _ZN39_INTERNAL_455af705_4_k_cu_f0939065_29534cuda3std6ranges3__45__cpo4swapE)
_ZN39_INTERNAL_455af705_4_k_cu_f0939065_29534cuda3std6ranges3__45__cpo4swapE:
	.zero		1
.L_7:


//--------------------- .nv.constant0._ZN7cutlass13device_kernelINS_4gemm6kernel13GemmUniversalIN4cute5tupleIJiiiiEEENS1_10collective13CollectiveMmaINS1_40MainloopSm90TmaGmmaWarpSpecializedSparseILi18ENS5_IJNS4_1CILi1EEENSA_ILi2EEESB_EEENS1_32KernelTmaWarpSpecializedPingpongEEENS5_IJNSA_ILi64EEESG_SG_EEENS_6half_tENS5_IJNS4_6LayoutINS5_IJiNS5_IJSC_iEEEiEEENS5_IJlNS5_IJSB_SC_EEElEEEEENSJ_INS5_IJNS5_IJNS5_IJNSA_ILi8EEESC_NSA_ILi4EEEEEEiEEENS5_IJNS5_IJNSA_ILi16EEESC_SC_EEEiEEEiEEENS5_IJNS5_IJNS5_IJSG_ST_NSA_ILi1024EEEEEENSA_ILi4096EEEEEENS5_IJNS5_IJSB_NSA_ILi512EEENSA_ILi32EEEEEElEEElEEEEEEEESI_NS5_IJlSB_lEEENS4_8TiledMMAINS4_8MMA_AtomIJNS4_4SM904GMMA6SPARSE26GMMA_64x64x32_F32F16F16_SSILNS1C_5MajorE0ELS1F_0ELNS1C_7ScaleInE1ELS1G_1ELNS1C_9SparseSelE0EEEEEENSJ_INS5_IJSB_SB_SB_EEENS5_IJNSA_ILi0EEES1L_S1L_EEEEENS5_IJNS4_10UnderscoreES1O_S1O_EEEEENS4_23SM90_TMA_LOAD_MULTICASTENS4_14ComposedLayoutINS4_7SwizzleILi2ELi4ELi3EEENS4_25smem_sparse_ptr_flag_bitsILi2ELi16EEENSJ_INS5_IJNS5_IJSB_SP_EEENS5_IJSC_S12_EEEEEENS5_IJNS5_IJS1L_SG_EEESM_EEEEEEEvNS4_8identityENS4_13SM90_TMA_LOADENS1S_INS1T_ILi3ELi4ELi3EEENS4_18smem_ptr_flag_bitsILi16EEENSJ_INS5_IJSP_SG_EEENS5_IJSG_SB_EEEEEEEvS24_EENS_8epilogue10collective6detail29Sm90TmaWarpSpecializedAdapterINS2F_15DefaultEpilogueIfNS5_IJSB_llEEES2J_NS2E_6thread17LinearCombinationIfLi1EffLNS2K_9ScaleType4KindE0ELNS_15FloatRoundStyleE2EfEENS1_15EpilogueDefaultEEEEEvvEEEEvNT_6ParamsE --------------------------
	.section	.nv.constant0._ZN7cutlass13device_kernelINS_4gemm6kernel13GemmUniversalIN4cute5tupleIJiiiiEEENS1_10collective13CollectiveMmaINS1_40MainloopSm90TmaGmmaWarpSpecializedSparseILi18ENS5_IJNS4_1CILi1EEENSA_ILi2EEESB_EEENS1_32KernelTmaWarpSpecializedPingpongEEENS5_IJNSA_ILi64EEESG_SG_EEENS_6half_tENS5_IJNS4_6LayoutINS5_IJiNS5_IJSC_iEEEiEEENS5_IJlNS5_IJSB_SC_EEElEEEEENSJ_INS5_IJNS5_IJNS5_IJNSA_ILi8EEESC_NSA_ILi4EEEEEEiEEENS5_IJNS5_IJNSA_ILi16EEESC_SC_EEEiEEEiEEENS5_IJNS5_IJNS5_IJSG_ST_NSA_ILi1024EEEEEENSA_ILi4096EEEEEENS5_IJNS5_IJSB_NSA_ILi512EEENSA_ILi32EEEEEElEEElEEEEEEEESI_NS5_IJlSB_lEEENS4_8TiledMMAINS4_8MMA_AtomIJNS4_4SM904GMMA6SPARSE26GMMA_64x64x32_F32F16F16_SSILNS1C_5MajorE0ELS1F_0ELNS1C_7ScaleInE1ELS1G_1ELNS1C_9SparseSelE0EEEEEENSJ_INS5_IJSB_SB_SB_EEENS5_IJNSA_ILi0EEES1L_S1L_EEEEENS5_IJNS4_10UnderscoreES1O_S1O_EEEEENS4_23SM90_TMA_LOAD_MULTICASTENS4_14ComposedLayoutINS4_7SwizzleILi2ELi4ELi3EEENS4_25smem_sparse_ptr_flag_bitsILi2ELi16EEENSJ_INS5_IJNS5_IJSB_SP_EEENS5_IJSC_S12_EEEEEENS5_IJNS5_IJS1L_SG_EEESM_EEEEEEEvNS4_8identityENS4_13SM90_TMA_LOADENS1S_INS1T_ILi3ELi4ELi3EEENS4_18smem_ptr_flag_bitsILi16EEENSJ_INS5_IJSP_SG_EEENS5_IJSG_SB_EEEEEEEvS24_EENS_8epilogue10collective6detail29Sm90TmaWarpSpecializedAdapterINS2F_15DefaultEpilogueIfNS5_IJSB_llEEES2J_NS2E_6thread17LinearCombinationIfLi1EffLNS2K_9ScaleType4KindE0ELNS_15FloatRoundStyleE2EfEENS1_15EpilogueDefaultEEEEEvvEEEEvNT_6ParamsE,"a",@progbits
	.sectionflags	@""
	.align	4
.nv.constant0._ZN7cutlass13device_kernelINS_4gemm6kernel13GemmUniversalIN4cute5tupleIJiiiiEEENS1_10collective13CollectiveMmaINS1_40MainloopSm90TmaGmmaWarpSpecializedSparseILi18ENS5_IJNS4_1CILi1EEENSA_ILi2EEESB_EEENS1_32KernelTmaWarpSpecializedPingpongEEENS5_IJNSA_ILi64EEESG_SG_EEENS_6half_tENS5_IJNS4_6LayoutINS5_IJiNS5_IJSC_iEEEiEEENS5_IJlNS5_IJSB_SC_EEElEEEEENSJ_INS5_IJNS5_IJNS5_IJNSA_ILi8EEESC_NSA_ILi4EEEEEEiEEENS5_IJNS5_IJNSA_ILi16EEESC_SC_EEEiEEEiEEENS5_IJNS5_IJNS5_IJSG_ST_NSA_ILi1024EEEEEENSA_ILi4096EEEEEENS5_IJNS5_IJSB_NSA_ILi512EEENSA_ILi32EEEEEElEEElEEEEEEEESI_NS5_IJlSB_lEEENS4_8TiledMMAINS4_8MMA_AtomIJNS4_4SM904GMMA6SPARSE26GMMA_64x64x32_F32F16F16_SSILNS1C_5MajorE0ELS1F_0ELNS1C_7ScaleInE1ELS1G_1ELNS1C_9SparseSelE0EEEEEENSJ_INS5_IJSB_SB_SB_EEENS5_IJNSA_ILi0EEES1L_S1L_EEEEENS5_IJNS4_10UnderscoreES1O_S1O_EEEEENS4_23SM90_TMA_LOAD_MULTICASTENS4_14ComposedLayoutINS4_7SwizzleILi2ELi4ELi3EEENS4_25smem_sparse_ptr_flag_bitsILi2ELi16EEENSJ_INS5_IJNS5_IJSB_SP_EEENS5_IJSC_S12_EEEEEENS5_IJNS5_IJS1L_SG_EEESM_EEEEEEEvNS4_8identityENS4_13SM90_TMA_LOADENS1S_INS1T_ILi3ELi4ELi3EEENS4_18smem_ptr_flag_bitsILi16EEENSJ_INS5_IJSP_SG_EEENS5_IJSG_SB_EEEEEEEvS24_EENS_8epilogue10collective6detail29Sm90TmaWarpSpecializedAdapterINS2F_15DefaultEpilogueIfNS5_IJSB_llEEES2J_NS2E_6thread17LinearCombinationIfLi1EffLNS2K_9ScaleType4KindE0ELNS_15FloatRoundStyleE2EfEENS1_15EpilogueDefaultEEEEEvvEEEEvNT_6ParamsE:
	.zero		1920


//--------------------- SYMBOLS --------------------------

	.type		.nv.reservedSmem.offset0,@object
	.size		.nv.reservedSmem.offset0,0x4
